// auto-generated by cutlass_sweep.gemm — config: {"arch": "sm_100", "cluster_m": 1, "cluster_n": 8, "dtype": "fp16", "dtype_b": "fp16", "layout": "tt", "stages": 4, "tile_k": 64, "tile_m": 128, "tile_n": 128}
#include "cutlass/cutlass.h"
#include "cutlass/gemm/collective/collective_builder.hpp"
#include "cutlass/gemm/device/gemm_universal_adapter.h"
#include "cutlass/gemm/kernel/gemm_universal.hpp"
#include "cutlass/epilogue/collective/collective_builder.hpp"

using ElemA = cutlass::half_t;
using ElemB = cutlass::half_t;
using ElemCD = cutlass::half_t;
using Acc  = float;
using TileShape    = cute::Shape<cute::_128, cute::_128, cute::_64>;
using ClusterShape = cute::Shape<cute::_1, cute::_8, cute::_1>;

using CollectiveEpilogue = typename cutlass::epilogue::collective::CollectiveBuilder<
    cutlass::arch::Sm100, cutlass::arch::OpClassTensorOp,
    TileShape, ClusterShape,
    cutlass::epilogue::collective::EpilogueTileAuto,
    Acc, Acc,
    ElemCD, cutlass::layout::RowMajor, 128 / cutlass::sizeof_bits<ElemCD>::value,
    ElemCD, cutlass::layout::RowMajor, 128 / cutlass::sizeof_bits<ElemCD>::value,
    cutlass::epilogue::collective::EpilogueScheduleAuto
  >::CollectiveOp;

using CollectiveMainloop = typename cutlass::gemm::collective::CollectiveBuilder<
    cutlass::arch::Sm100, cutlass::arch::OpClassTensorOp,
    ElemA, cutlass::layout::ColumnMajor, 128 / cutlass::sizeof_bits<ElemA>::value,
    ElemB, cutlass::layout::ColumnMajor, 128 / cutlass::sizeof_bits<ElemB>::value,
    Acc,
    TileShape, ClusterShape,
    cutlass::gemm::collective::StageCount<4>,
    cutlass::gemm::collective::KernelScheduleAuto
  >::CollectiveOp;

using GemmKernel = cutlass::gemm::kernel::GemmUniversal<
    cute::Shape<int,int,int,int>,
    CollectiveMainloop,
    CollectiveEpilogue
>;
using Gemm = cutlass::gemm::device::GemmUniversalAdapter<GemmKernel>;

// Force the device kernel symbol into the cubin without needing a host main.
auto* _anchor = &cutlass::device_kernel<GemmKernel>;


// ===== COMPILED SASS (sm_100a) =====

	.target	sm_100a

	.elftype	@"ET_EXEC"


//--------------------- .note.nv.tkinfo           --------------------------
	.section	.note.nv.tkinfo,"",@"SHT_NOTE"
	.sectionflags	@"SHF_NOTE_NV_TKINFO"
	.tkinfo
        /*0018*/ 	.word	0x00000002
        /*0030*/ 	.string	""
        /*0030*/ 	.string	"ptxas"
        /*0030*/ 	.string	"Cuda compilation tools, release 13.0, V13.0.88"
        /*0030*/ 	.string	"Build cuda_13.0.r13.0/compiler.36424714_0"
        /*0030*/ 	.string	"-arch sm_100a -m 64 "



//--------------------- .note.nv.cuinfo           --------------------------
	.section	.note.nv.cuinfo,"",@"SHT_NOTE"
	.sectionflags	@"SHF_NOTE_NV_CUINFO"
        /*0018*/ 	.short	0x0002
        /*001a*/ 	.short	0x0064
        /*001c*/ 	.short	0x0082
	.zero		2


//--------------------- .nv.info                  --------------------------
	.section	.nv.info,"",@"SHT_CUDA_INFO"
	.align	4


	//----- nvinfo : EIATTR_REGCOUNT
	.align		4
        /*0000*/ 	.byte	0x04, 0x2f
        /*0002*/ 	.short	(.L_19 - .L_18)
	.align		4
.L_18:
        /*0004*/ 	.word	index@(_ZN7cutlass13device_kernelINS_4gemm6kernel13GemmUniversalIN4cute5tupleIJiiiiEEENS1_10collective13CollectiveMmaINS1_35MainloopSm100TmaUmmaWarpSpecializedILi4ELi2ELi4ENS5_IJNS4_1CILi1EEENSA_ILi8EEESB_EEEEENS5_IJNSA_ILi128EEESF_NSA_ILi64EEEEEENS_6half_tENS5_IJSB_llEEESI_NS5_IJlSB_lEEENS4_8TiledMMAINS4_8MMA_AtomIJNS4_20SM100_MMA_F16BF16_SSISI_SI_fLi128ELi128ELNS4_4UMMA5MajorE1ELSP_0ELNSO_7ScaleInE0ELSQ_0EEEEEENS4_6LayoutINS5_IJSB_SB_SB_EEENS5_IJNSA_ILi0EEESV_SV_EEEEENS5_IJNS4_10UnderscoreESY_SY_EEEEENS4_23SM90_TMA_LOAD_MULTICASTENS4_14ComposedLayoutINS4_7SwizzleILi3ELi4ELi3EEENS4_18smem_ptr_flag_bitsILi16EEENST_INS5_IJSG_SC_EEENS5_IJSB_SG_EEEEEEEvNS4_8identityENS4_13SM90_TMA_LOADENS12_IS14_S16_NST_INS5_IJSC_SG_EEENS5_IJSG_SB_EEEEEEEvS1B_EENS_8epilogue10collective18CollectiveEpilogueINS1I_23Sm100TmaWarpSpecializedILi4ELi2ELi32ELb1ELb0EEEJSH_NS5_IJNST_ISF_SB_EENST_INSA_ILi32EEESB_EEEEESI_SK_SI_SK_NS1I_6fusion15FusionCallbacksIS1M_NS1R_17LinearCombinationISI_fSI_fLNS_15FloatRoundStyleE2EEESH_S1Q_JEEENS4_5SM1004TMEM4LOAD26SM100_TMEM_LOAD_32dp32b32xES1C_NS12_INS13_ILi2ELi4ELi3EEES16_NST_INS5_IJSC_S1O_EEENS5_IJS1O_SB_EEEEEEENS4_39AutoVectorizingCopyWithAssumedAlignmentILi128EEENS4_14SM90_TMA_STOREES25_S27_S27_EEEvvEEEEvNT_6ParamsE)
        /*0008*/ 	.word	0x0000006e


	//----- nvinfo : EIATTR_FRAME_SIZE
	.align		4
.L_19:
        /*000c*/ 	.byte	0x04, 0x11
        /*000e*/ 	.short	(.L_21 - .L_20)
	.align		4
.L_20:
        /*0010*/ 	.word	index@($__internal_2_$__cuda_sm10x_tcgen05_guardrail_trap_unallocated_columns_being_dealloced)
        /*0014*/ 	.word	0x00000000


	//----- nvinfo : EIATTR_FRAME_SIZE
	.align		4
.L_21:
        /*0018*/ 	.byte	0x04, 0x11
        /*001a*/ 	.short	(.L_23 - .L_22)
	.align		4
.L_22:
        /*001c*/ 	.word	index@($__internal_1_$__cuda_sm10x_tcgen05_guardrail_trap_phase_invalid_during_alloc)
        /*0020*/ 	.word	0x00000000


	//----- nvinfo : EIATTR_FRAME_SIZE
	.align		4
.L_23:
        /*0024*/ 	.byte	0x04, 0x11
        /*0026*/ 	.short	(.L_25 - .L_24)
	.align		4
.L_24:
        /*0028*/ 	.word	index@($__internal_0_$__cuda_sm10x_tcgen05_guardrail_trap_col_being_dealloced_not_returned_by_alloc)
        /*002c*/ 	.word	0x00000000


	//----- nvinfo : EIATTR_FRAME_SIZE
	.align		4
.L_25:
        /*0030*/ 	.byte	0x04, 0x11
        /*0032*/ 	.short	(.L_27 - .L_26)
	.align		4
.L_26:
        /*0034*/ 	.word	index@(_ZN7cutlass13device_kernelINS_4gemm6kernel13GemmUniversalIN4cute5tupleIJiiiiEEENS1_10collective13CollectiveMmaINS1_35MainloopSm100TmaUmmaWarpSpecializedILi4ELi2ELi4ENS5_IJNS4_1CILi1EEENSA_ILi8EEESB_EEEEENS5_IJNSA_ILi128EEESF_NSA_ILi64EEEEEENS_6half_tENS5_IJSB_llEEESI_NS5_IJlSB_lEEENS4_8TiledMMAINS4_8MMA_AtomIJNS4_20SM100_MMA_F16BF16_SSISI_SI_fLi128ELi128ELNS4_4UMMA5MajorE1ELSP_0ELNSO_7ScaleInE0ELSQ_0EEEEEENS4_6LayoutINS5_IJSB_SB_SB_EEENS5_IJNSA_ILi0EEESV_SV_EEEEENS5_IJNS4_10UnderscoreESY_SY_EEEEENS4_23SM90_TMA_LOAD_MULTICASTENS4_14ComposedLayoutINS4_7SwizzleILi3ELi4ELi3EEENS4_18smem_ptr_flag_bitsILi16EEENST_INS5_IJSG_SC_EEENS5_IJSB_SG_EEEEEEEvNS4_8identityENS4_13SM90_TMA_LOADENS12_IS14_S16_NST_INS5_IJSC_SG_EEENS5_IJSG_SB_EEEEEEEvS1B_EENS_8epilogue10collective18CollectiveEpilogueINS1I_23Sm100TmaWarpSpecializedILi4ELi2ELi32ELb1ELb0EEEJSH_NS5_IJNST_ISF_SB_EENST_INSA_ILi32EEESB_EEEEESI_SK_SI_SK_NS1I_6fusion15FusionCallbacksIS1M_NS1R_17LinearCombinationISI_fSI_fLNS_15FloatRoundStyleE2EEESH_S1Q_JEEENS4_5SM1004TMEM4LOAD26SM100_TMEM_LOAD_32dp32b32xES1C_NS12_INS13_ILi2ELi4ELi3EEES16_NST_INS5_IJSC_S1O_EEENS5_IJS1O_SB_EEEEEEENS4_39AutoVectorizingCopyWithAssumedAlignmentILi128EEENS4_14SM90_TMA_STOREES25_S27_S27_EEEvvEEEEvNT_6ParamsE)
        /*0038*/ 	.word	0x00000000


	//----- nvinfo : EIATTR_MIN_STACK_SIZE
	.align		4
.L_27:
        /*003c*/ 	.byte	0x04, 0x12
        /*003e*/ 	.short	(.L_29 - .L_28)
	.align		4
.L_28:
        /*0040*/ 	.word	index@(_ZN7cutlass13device_kernelINS_4gemm6kernel13GemmUniversalIN4cute5tupleIJiiiiEEENS1_10collective13CollectiveMmaINS1_35MainloopSm100TmaUmmaWarpSpecializedILi4ELi2ELi4ENS5_IJNS4_1CILi1EEENSA_ILi8EEESB_EEEEENS5_IJNSA_ILi128EEESF_NSA_ILi64EEEEEENS_6half_tENS5_IJSB_llEEESI_NS5_IJlSB_lEEENS4_8TiledMMAINS4_8MMA_AtomIJNS4_20SM100_MMA_F16BF16_SSISI_SI_fLi128ELi128ELNS4_4UMMA5MajorE1ELSP_0ELNSO_7ScaleInE0ELSQ_0EEEEEENS4_6LayoutINS5_IJSB_SB_SB_EEENS5_IJNSA_ILi0EEESV_SV_EEEEENS5_IJNS4_10UnderscoreESY_SY_EEEEENS4_23SM90_TMA_LOAD_MULTICASTENS4_14ComposedLayoutINS4_7SwizzleILi3ELi4ELi3EEENS4_18smem_ptr_flag_bitsILi16EEENST_INS5_IJSG_SC_EEENS5_IJSB_SG_EEEEEEEvNS4_8identityENS4_13SM90_TMA_LOADENS12_IS14_S16_NST_INS5_IJSC_SG_EEENS5_IJSG_SB_EEEEEEEvS1B_EENS_8epilogue10collective18CollectiveEpilogueINS1I_23Sm100TmaWarpSpecializedILi4ELi2ELi32ELb1ELb0EEEJSH_NS5_IJNST_ISF_SB_EENST_INSA_ILi32EEESB_EEEEESI_SK_SI_SK_NS1I_6fusion15FusionCallbacksIS1M_NS1R_17LinearCombinationISI_fSI_fLNS_15FloatRoundStyleE2EEESH_S1Q_JEEENS4_5SM1004TMEM4LOAD26SM100_TMEM_LOAD_32dp32b32xES1C_NS12_INS13_ILi2ELi4ELi3EEES16_NST_INS5_IJSC_S1O_EEENS5_IJS1O_SB_EEEEEEENS4_39AutoVectorizingCopyWithAssumedAlignmentILi128EEENS4_14SM90_TMA_STOREES25_S27_S27_EEEvvEEEEvNT_6ParamsE)
        /*0044*/ 	.word	0x00000000
.L_29:


//--------------------- .nv.compat                --------------------------
	.section	.nv.compat,"",@"SHT_CUDA_COMPAT_INFO"
	.align	4
        /*0000*/ 	.byte	0x02, 0x09, 0x01, 0x00, 0x02, 0x02, 0x02, 0x00, 0x02, 0x05, 0x05, 0x00, 0x03, 0x07, 0x01, 0x01
        /*0010*/ 	.byte	0x02, 0x03, 0x01, 0x00, 0x02, 0x06, 0x01, 0x00, 0x04, 0x0b, 0x08, 0x00, 0x09, 0x00, 0x00, 0x00
        /*0020*/ 	.byte	0x00, 0x00, 0x00, 0x00


//--------------------- .nv.info._ZN7cutlass13device_kernelINS_4gemm6kernel13GemmUniversalIN4cute5tupleIJiiiiEEENS1_10collective13CollectiveMmaINS1_35MainloopSm100TmaUmmaWarpSpecializedILi4ELi2ELi4ENS5_IJNS4_1CILi1EEENSA_ILi8EEESB_EEEEENS5_IJNSA_ILi128EEESF_NSA_ILi64EEEEEENS_6half_tENS5_IJSB_llEEESI_NS5_IJlSB_lEEENS4_8TiledMMAINS4_8MMA_AtomIJNS4_20SM100_MMA_F16BF16_SSISI_SI_fLi128ELi128ELNS4_4UMMA5MajorE1ELSP_0ELNSO_7ScaleInE0ELSQ_0EEEEEENS4_6LayoutINS5_IJSB_SB_SB_EEENS5_IJNSA_ILi0EEESV_SV_EEEEENS5_IJNS4_10UnderscoreESY_SY_EEEEENS4_23SM90_TMA_LOAD_MULTICASTENS4_14ComposedLayoutINS4_7SwizzleILi3ELi4ELi3EEENS4_18smem_ptr_flag_bitsILi16EEENST_INS5_IJSG_SC_EEENS5_IJSB_SG_EEEEEEEvNS4_8identityENS4_13SM90_TMA_LOADENS12_IS14_S16_NST_INS5_IJSC_SG_EEENS5_IJSG_SB_EEEEEEEvS1B_EENS_8epilogue10collective18CollectiveEpilogueINS1I_23Sm100TmaWarpSpecializedILi4ELi2ELi32ELb1ELb0EEEJSH_NS5_IJNST_ISF_SB_EENST_INSA_ILi32EEESB_EEEEESI_SK_SI_SK_NS1I_6fusion15FusionCallbacksIS1M_NS1R_17LinearCombinationISI_fSI_fLNS_15FloatRoundStyleE2EEESH_S1Q_JEEENS4_5SM1004TMEM4LOAD26SM100_TMEM_LOAD_32dp32b32xES1C_NS12_INS13_ILi2ELi4ELi3EEES16_NST_INS5_IJSC_S1O_EEENS5_IJS1O_SB_EEEEEEENS4_39AutoVectorizingCopyWithAssumedAlignmentILi128EEENS4_14SM90_TMA_STOREES25_S27_S27_EEEvvEEEEvNT_6ParamsE --------------------------
	.section	.nv.info._ZN7cutlass13device_kernelINS_4gemm6kernel13GemmUniversalIN4cute5tupleIJiiiiEEENS1_10collective13CollectiveMmaINS1_35MainloopSm100TmaUmmaWarpSpecializedILi4ELi2ELi4ENS5_IJNS4_1CILi1EEENSA_ILi8EEESB_EEEEENS5_IJNSA_ILi128EEESF_NSA_ILi64EEEEEENS_6half_tENS5_IJSB_llEEESI_NS5_IJlSB_lEEENS4_8TiledMMAINS4_8MMA_AtomIJNS4_20SM100_MMA_F16BF16_SSISI_SI_fLi128ELi128ELNS4_4UMMA5MajorE1ELSP_0ELNSO_7ScaleInE0ELSQ_0EEEEEENS4_6LayoutINS5_IJSB_SB_SB_EEENS5_IJNSA_ILi0EEESV_SV_EEEEENS5_IJNS4_10UnderscoreESY_SY_EEEEENS4_23SM90_TMA_LOAD_MULTICASTENS4_14ComposedLayoutINS4_7SwizzleILi3ELi4ELi3EEENS4_18smem_ptr_flag_bitsILi16EEENST_INS5_IJSG_SC_EEENS5_IJSB_SG_EEEEEEEvNS4_8identityENS4_13SM90_TMA_LOADENS12_IS14_S16_NST_INS5_IJSC_SG_EEENS5_IJSG_SB_EEEEEEEvS1B_EENS_8epilogue10collective18CollectiveEpilogueINS1I_23Sm100TmaWarpSpecializedILi4ELi2ELi32ELb1ELb0EEEJSH_NS5_IJNST_ISF_SB_EENST_INSA_ILi32EEESB_EEEEESI_SK_SI_SK_NS1I_6fusion15FusionCallbacksIS1M_NS1R_17LinearCombinationISI_fSI_fLNS_15FloatRoundStyleE2EEESH_S1Q_JEEENS4_5SM1004TMEM4LOAD26SM100_TMEM_LOAD_32dp32b32xES1C_NS12_INS13_ILi2ELi4ELi3EEES16_NST_INS5_IJSC_S1O_EEENS5_IJS1O_SB_EEEEEEENS4_39AutoVectorizingCopyWithAssumedAlignmentILi128EEENS4_14SM90_TMA_STOREES25_S27_S27_EEEvvEEEEvNT_6ParamsE,"",@"SHT_CUDA_INFO"
	.sectionflags	@""
	.align	4


	//----- nvinfo : EIATTR_CUDA_API_VERSION
	.align		4
        /*0000*/ 	.byte	0x04, 0x37
        /*0002*/ 	.short	(.L_31 - .L_30)
.L_30:
        /*0004*/ 	.word	0x00000082


	//----- nvinfo : EIATTR_KPARAM_INFO
	.align		4
.L_31:
        /*0008*/ 	.byte	0x04, 0x17
        /*000a*/ 	.short	(.L_33 - .L_32)
.L_32:
        /*000c*/ 	.word	0x00000000
        /*0010*/ 	.short	0x0000
        /*0012*/ 	.short	0x0000
        /*0014*/ 	.byte	0x00, 0xf0, 0x01, 0x20


	//----- nvinfo : EIATTR_AT_ENTRY_FRAGMENTS
	.align		4
.L_33:
        /*0018*/ 	.byte	0x04, 0x4f
        /*001a*/ 	.short	(.L_35 - .L_34)


	//   ....[0]....
.L_34:
        /*001c*/ 	.word	0x00000006


	//----- nvinfo : EIATTR_RESERVED_SMEM_USED
	.align		4
.L_35:
        /*0020*/ 	.byte	0x01, 0x41
	.zero		2


	//----- nvinfo : EIATTR_SPARSE_MMA_MASK
	.align		4
        /*0024*/ 	.byte	0x03, 0x50
        /*0026*/ 	.short	0x0000


	//----- nvinfo : EIATTR_TCGEN05_1CTA_USED
	.align		4
        /*0028*/ 	.byte	0x01, 0x51
	.zero		2


	//----- nvinfo : EIATTR_MAXREG_COUNT
	.align		4
        /*002c*/ 	.byte	0x03, 0x1b
        /*002e*/ 	.short	0x00ff


	//----- nvinfo : EIATTR_NUM_BARRIERS
	.align		4
        /*0030*/ 	.byte	0x02, 0x4c
        /*0032*/ 	.byte	0x07
	.zero		1


	//----- nvinfo : EIATTR_EXTERNS
	.align		4
        /*0034*/ 	.byte	0x04, 0x0f
        /*0036*/ 	.short	(.L_37 - .L_36)


	//   ....[0]....
	.align		4
.L_36:
        /*0038*/ 	.word	index@(__assertfail)


	//----- nvinfo : EIATTR_MERCURY_ISA_VERSION
	.align		4
.L_37:
        /*003c*/ 	.byte	0x03, 0x5f
        /*003e*/ 	.short	0x0101


	//----- nvinfo : EIATTR_INT_WARP_WIDE_INSTR_OFFSETS
	.align		4
        /*0040*/ 	.byte	0x04, 0x31
        /*0042*/ 	.short	(.L_39 - .L_38)


	//   ....[0]....
.L_38:
        /*0044*/ 	.word	0x00002260


	//   ....[1]....
        /*0048*/ 	.word	0x00003cc0


	//   ....[2]....
        /*004c*/ 	.word	0x00003cf0


	//   ....[3]....
        /*0050*/ 	.word	0x00003d40


	//   ....[4]....
        /*0054*/ 	.word	0x00004630


	//   ....[5]....
        /*0058*/ 	.word	0x00004680


	//   ....[6]....
        /*005c*/ 	.word	0x00004770


	//   ....[7]....
        /*0060*/ 	.word	0x000047e0


	//   ....[8]....
        /*0064*/ 	.word	0x000048f0


	//   ....[9]....
        /*0068*/ 	.word	0x00004980


	//   ....[10]....
        /*006c*/ 	.word	0x00004b50


	//   ....[11]....
        /*0070*/ 	.word	0x00004c90


	//----- nvinfo : EIATTR_COOP_GROUP_MASK_REGIDS
	.align		4
.L_39:
        /*0074*/ 	.byte	0x04, 0x29
        /*0076*/ 	.short	(.L_41 - .L_40)


	//   ....[0]....
.L_40:
        /*0078*/ 	.word	0xffffffff


	//   ....[1]....
        /*007c*/ 	.word	0xffffffff


	//   ....[2]....
        /*0080*/ 	.word	0xffffffff


	//   ....[3]....
        /*0084*/ 	.word	0xffffffff


	//   ....[4]....
        /*0088*/ 	.word	0xffffffff


	//   ....[5]....
        /*008c*/ 	.word	0xffffffff


	//   ....[6]....
        /*0090*/ 	.word	0xffffffff


	//   ....[7]....
        /*0094*/ 	.word	0xffffffff


	//   ....[8]....
        /*0098*/ 	.word	0xffffffff


	//   ....[9]....
        /*009c*/ 	.word	0xffffffff


	//   ....[10]....
        /*00a0*/ 	.word	0xffffffff


	//   ....[11]....
        /*00a4*/ 	.word	0xffffffff


	//   ....[12]....
        /*00a8*/ 	.word	0xffffffff


	//   ....[13]....
        /*00ac*/ 	.word	0xffffffff


	//----- nvinfo : EIATTR_COOP_GROUP_INSTR_OFFSETS
	.align		4
.L_41:
        /*00b0*/ 	.byte	0x04, 0x28
        /*00b2*/ 	.short	(.L_43 - .L_42)


	//   ....[0]....
.L_42:
        /*00b4*/ 	.word	0x00000090


	//   ....[1]....
        /*00b8*/ 	.word	0x000004d0


	//   ....[2]....
        /*00bc*/ 	.word	0x00000680


	//   ....[3]....
        /*00c0*/ 	.word	0x00000820


	//   ....[4]....
        /*00c4*/ 	.word	0x00000920


	//   ....[5]....
        /*00c8*/ 	.word	0x00000a90


	//   ....[6]....
        /*00cc*/ 	.word	0x00000c30


	//   ....[7]....
        /*00d0*/ 	.word	0x00000de0


	//   ....[8]....
        /*00d4*/ 	.word	0x00002140


	//   ....[9]....
        /*00d8*/ 	.word	0x00002f20


	//   ....[10]....
        /*00dc*/ 	.word	0x00003130


	//   ....[11]....
        /*00e0*/ 	.word	0x00003160


	//   ....[12]....
        /*00e4*/ 	.word	0x00003bb0


	//   ....[13]....
        /*00e8*/ 	.word	0x00003de0


	//----- nvinfo : EIATTR_VRC_CTA_INIT_COUNT
	.align		4
.L_43:
        /*00ec*/ 	.byte	0x02, 0x4a
        /*00ee*/ 	.byte	0x80
	.zero		1


	//----- nvinfo : EIATTR_SYSCALL_OFFSETS
	.align		4
        /*00f0*/ 	.byte	0x04, 0x46
        /*00f2*/ 	.short	(.L_45 - .L_44)


	//   ....[0]....
.L_44:
        /*00f4*/ 	.word	0x00005730


	//   ....[1]....
        /*00f8*/ 	.word	0x00005820


	//   ....[2]....
        /*00fc*/ 	.word	0x00005f90


	//   ....[3]....
        /*0100*/ 	.word	0x00006c10


	//   ....[4]....
        /*0104*/ 	.word	0x00007860


	//   ....[5]....
        /*0108*/ 	.word	0x000084b0


	//----- nvinfo : EIATTR_MBARRIER_INSTR_OFFSETS
	.align		4
.L_45:
        /*010c*/ 	.byte	0x04, 0x39
        /*010e*/ 	.short	(.L_47 - .L_46)


	//   ....[0]....
.L_46:
        /*0110*/ 	.word	0x000005f0
        /*0114*/ 	.word	0x000000ff
        /*0118*/ 	.word	0x00000000
        /*011c*/ 	.short	0x0100
        /*011e*/ 	.byte	0x08
	.zero		1


	//   ....[1]....
        /*0120*/ 	.word	0x00000600
        /*0124*/ 	.word	0x000000ff
        /*0128*/ 	.word	0x00000020
        /*012c*/ 	.short	0x0100
        /*012e*/ 	.byte	0x08
	.zero		1


	//   ....[2]....
        /*0130*/ 	.word	0x00000610
        /*0134*/ 	.word	0x000000ff
        /*0138*/ 	.word	0x00000008
        /*013c*/ 	.short	0x0100
        /*013e*/ 	.byte	0x08
	.zero		1


	//   ....[3]....
        /*0140*/ 	.word	0x00000620
        /*0144*/ 	.word	0x000000ff
        /*0148*/ 	.word	0x00000028
        /*014c*/ 	.short	0x0100
        /*014e*/ 	.byte	0x08
	.zero		1


	//   ....[4]....
        /*0150*/ 	.word	0x00000630
        /*0154*/ 	.word	0x000000ff
        /*0158*/ 	.word	0x00000010
        /*015c*/ 	.short	0x0100
        /*015e*/ 	.byte	0x08
	.zero		1


	//   ....[5]....
        /*0160*/ 	.word	0x00000640
        /*0164*/ 	.word	0x000000ff
        /*0168*/ 	.word	0x00000030
        /*016c*/ 	.short	0x0100
        /*016e*/ 	.byte	0x08
	.zero		1


	//   ....[6]....
        /*0170*/ 	.word	0x00000650
        /*0174*/ 	.word	0x000000ff
        /*0178*/ 	.word	0x00000018
        /*017c*/ 	.short	0x0100
        /*017e*/ 	.byte	0x08
	.zero		1


	//   ....[7]....
        /*0180*/ 	.word	0x00000660
        /*0184*/ 	.word	0x000000ff
        /*0188*/ 	.word	0x00000038
        /*018c*/ 	.short	0x0100
        /*018e*/ 	.byte	0x08
	.zero		1


	//   ....[8]....
        /*0190*/ 	.word	0x00000790
        /*0194*/ 	.word	0x000000ff
        /*0198*/ 	.word	0x00000040
        /*019c*/ 	.short	0x0100
        /*019e*/ 	.byte	0x08
	.zero		1


	//   ....[9]....
        /*01a0*/ 	.word	0x000007a0
        /*01a4*/ 	.word	0x000000ff
        /*01a8*/ 	.word	0x00000060
        /*01ac*/ 	.short	0x0100
        /*01ae*/ 	.byte	0x08
	.zero		1


	//   ....[10]....
        /*01b0*/ 	.word	0x000007b0
        /*01b4*/ 	.word	0x000000ff
        /*01b8*/ 	.word	0x00000048
        /*01bc*/ 	.short	0x0100
        /*01be*/ 	.byte	0x08
	.zero		1


	//   ....[11]....
        /*01c0*/ 	.word	0x000007c0
        /*01c4*/ 	.word	0x000000ff
        /*01c8*/ 	.word	0x00000068
        /*01cc*/ 	.short	0x0100
        /*01ce*/ 	.byte	0x08
	.zero		1


	//   ....[12]....
        /*01d0*/ 	.word	0x000007d0
        /*01d4*/ 	.word	0x000000ff
        /*01d8*/ 	.word	0x00000050
        /*01dc*/ 	.short	0x0100
        /*01de*/ 	.byte	0x08
	.zero		1


	//   ....[13]....
        /*01e0*/ 	.word	0x000007e0
        /*01e4*/ 	.word	0x000000ff
        /*01e8*/ 	.word	0x00000070
        /*01ec*/ 	.short	0x0100
        /*01ee*/ 	.byte	0x08
	.zero		1


	//   ....[14]....
        /*01f0*/ 	.word	0x000007f0
        /*01f4*/ 	.word	0x000000ff
        /*01f8*/ 	.word	0x00000058
        /*01fc*/ 	.short	0x0100
        /*01fe*/ 	.byte	0x08
	.zero		1


	//   ....[15]....
        /*0200*/ 	.word	0x00000800
        /*0204*/ 	.word	0x000000ff
        /*0208*/ 	.word	0x00000078
        /*020c*/ 	.short	0x0100
        /*020e*/ 	.byte	0x08
	.zero		1


	//   ....[16]....
        /*0210*/ 	.word	0x000008f0
        /*0214*/ 	.word	0x000000ff
        /*0218*/ 	.word	0x00000080
        /*021c*/ 	.short	0x0100
        /*021e*/ 	.byte	0x06
	.zero		1


	//   ....[17]....
        /*0220*/ 	.word	0x00000900
        /*0224*/ 	.word	0x000000ff
        /*0228*/ 	.word	0x00000088
        /*022c*/ 	.short	0x0100
        /*022e*/ 	.byte	0x06
	.zero		1


	//   ....[18]....
        /*0230*/ 	.word	0x00000a40
        /*0234*/ 	.word	0x000000ff
        /*0238*/ 	.word	0x00000090
        /*023c*/ 	.short	0x0100
        /*023e*/ 	.byte	0x06
	.zero		1


	//   ....[19]....
        /*0240*/ 	.word	0x00000a50
        /*0244*/ 	.word	0x000000ff
        /*0248*/ 	.word	0x000000a0
        /*024c*/ 	.short	0x0100
        /*024e*/ 	.byte	0x06
	.zero		1


	//   ....[20]....
        /*0250*/ 	.word	0x00000a60
        /*0254*/ 	.word	0x000000ff
        /*0258*/ 	.word	0x00000098
        /*025c*/ 	.short	0x0100
        /*025e*/ 	.byte	0x06
	.zero		1


	//   ....[21]....
        /*0260*/ 	.word	0x00000a70
        /*0264*/ 	.word	0x000000ff
        /*0268*/ 	.word	0x000000a8
        /*026c*/ 	.short	0x0100
        /*026e*/ 	.byte	0x06
	.zero		1


	//   ....[22]....
        /*0270*/ 	.word	0x00000ba0
        /*0274*/ 	.word	0x000000ff
        /*0278*/ 	.word	0x000000b0
        /*027c*/ 	.short	0x0100
        /*027e*/ 	.byte	0x08
	.zero		1


	//   ....[23]....
        /*0280*/ 	.word	0x00000bb0
        /*0284*/ 	.word	0x000000ff
        /*0288*/ 	.word	0x000000d0
        /*028c*/ 	.short	0x0100
        /*028e*/ 	.byte	0x08
	.zero		1


	//   ....[24]....
        /*0290*/ 	.word	0x00000bc0
        /*0294*/ 	.word	0x000000ff
        /*0298*/ 	.word	0x000000b8
        /*029c*/ 	.short	0x0100
        /*029e*/ 	.byte	0x08
	.zero		1


	//   ....[25]....
        /*02a0*/ 	.word	0x00000bd0
        /*02a4*/ 	.word	0x000000ff
        /*02a8*/ 	.word	0x000000d8
        /*02ac*/ 	.short	0x0100
        /*02ae*/ 	.byte	0x08
	.zero		1


	//   ....[26]....
        /*02b0*/ 	.word	0x00000be0
        /*02b4*/ 	.word	0x000000ff
        /*02b8*/ 	.word	0x000000c0
        /*02bc*/ 	.short	0x0100
        /*02be*/ 	.byte	0x08
	.zero		1


	//   ....[27]....
        /*02c0*/ 	.word	0x00000bf0
        /*02c4*/ 	.word	0x000000ff
        /*02c8*/ 	.word	0x000000e0
        /*02cc*/ 	.short	0x0100
        /*02ce*/ 	.byte	0x08
	.zero		1


	//   ....[28]....
        /*02d0*/ 	.word	0x00000c00
        /*02d4*/ 	.word	0x000000ff
        /*02d8*/ 	.word	0x000000c8
        /*02dc*/ 	.short	0x0100
        /*02de*/ 	.byte	0x08
	.zero		1


	//   ....[29]....
        /*02e0*/ 	.word	0x00000c10
        /*02e4*/ 	.word	0x000000ff
        /*02e8*/ 	.word	0x000000e8
        /*02ec*/ 	.short	0x0100
        /*02ee*/ 	.byte	0x08
	.zero		1


	//   ....[30]....
        /*02f0*/ 	.word	0x00000d00
        /*02f4*/ 	.word	0x000000ff
        /*02f8*/ 	.word	0x000000f0
        /*02fc*/ 	.short	0x0100
        /*02fe*/ 	.byte	0x06
	.zero		1


	//   ....[31]....
        /*0300*/ 	.word	0x00000d10
        /*0304*/ 	.word	0x000000ff
        /*0308*/ 	.word	0x00000100
        /*030c*/ 	.short	0x0100
        /*030e*/ 	.byte	0x06
	.zero		1


	//   ....[32]....
        /*0310*/ 	.word	0x00000d20
        /*0314*/ 	.word	0x000000ff
        /*0318*/ 	.word	0x000000f8
        /*031c*/ 	.short	0x0100
        /*031e*/ 	.byte	0x06
	.zero		1


	//   ....[33]....
        /*0320*/ 	.word	0x00000d30
        /*0324*/ 	.word	0x000000ff
        /*0328*/ 	.word	0x00000108
        /*032c*/ 	.short	0x0100
        /*032e*/ 	.byte	0x06
	.zero		1


	//   ....[34]....
        /*0330*/ 	.word	0x000018c0
        /*0334*/ 	.word	0x00000002
        /*0338*/ 	.word	0x00000100
        /*033c*/ 	.short	0x010a
        /*033e*/ 	.byte	0xff
	.zero		1


	//   ....[35]....
        /*0340*/ 	.word	0x000018f0
        /*0344*/ 	.word	0x00000002
        /*0348*/ 	.word	0x000000f0
        /*034c*/ 	.short	0x0101
        /*034e*/ 	.byte	0xff
	.zero		1


	//   ....[36]....
        /*0350*/ 	.word	0x000019c0
        /*0354*/ 	.word	0x000000ff
        /*0358*/ 	.word	0x00000020
        /*035c*/ 	.short	0x010a
        /*035e*/ 	.byte	0x08
	.zero		1


	//   ....[37]....
        /*0360*/ 	.word	0x00001a70
        /*0364*/ 	.word	0x000000ff
        /*0368*/ 	.word	0x00000020
        /*036c*/ 	.short	0x010a
        /*036e*/ 	.byte	0x21
	.zero		1


	//   ....[38]....
        /*0370*/ 	.word	0x00001c00
        /*0374*/ 	.word	0x000000ff
        /*0378*/ 	.word	0x00000020
        /*037c*/ 	.short	0x010a
        /*037e*/ 	.byte	0x08
	.zero		1


	//   ....[39]....
        /*0380*/ 	.word	0x00001d80
        /*0384*/ 	.word	0x000000ff
        /*0388*/ 	.word	0x00000088
        /*038c*/ 	.short	0x0101
        /*038e*/ 	.byte	0x05
	.zero		1


	//   ....[40]....
        /*0390*/ 	.word	0x00001da0
        /*0394*/ 	.word	0x000000ff
        /*0398*/ 	.word	0x00000020
        /*039c*/ 	.short	0x010a
        /*039e*/ 	.byte	0x08
	.zero		1


	//   ....[41]....
        /*03a0*/ 	.word	0x00001e30
        /*03a4*/ 	.word	0x000000ff
        /*03a8*/ 	.word	0x00000020
        /*03ac*/ 	.short	0x010a
        /*03ae*/ 	.byte	0x19
	.zero		1


	//   ....[42]....
        /*03b0*/ 	.word	0x00001fc0
        /*03b4*/ 	.word	0x000000ff
        /*03b8*/ 	.word	0x00000020
        /*03bc*/ 	.short	0x010a
        /*03be*/ 	.byte	0x08
	.zero		1


	//   ....[43]....
        /*03c0*/ 	.word	0x00002170
        /*03c4*/ 	.word	0x00000002
        /*03c8*/ 	.word	0x00000090
        /*03cc*/ 	.short	0x010a
        /*03ce*/ 	.byte	0xff
	.zero		1


	//   ....[44]....
        /*03d0*/ 	.word	0x00002230
        /*03d4*/ 	.word	0x00000002
        /*03d8*/ 	.word	0x00000000
        /*03dc*/ 	.short	0x0101
        /*03de*/ 	.byte	0xff
	.zero		1


	//   ....[45]....
        /*03e0*/ 	.word	0x00002790
        /*03e4*/ 	.word	0x000000ff
        /*03e8*/ 	.word	0x00000000
        /*03ec*/ 	.short	0x010a
        /*03ee*/ 	.byte	0x04
	.zero		1


	//   ....[46]....
        /*03f0*/ 	.word	0x00002820
        /*03f4*/ 	.word	0x000000ff
        /*03f8*/ 	.word	0x00000000
        /*03fc*/ 	.short	0x010a
        /*03fe*/ 	.byte	0x04
	.zero		1


	//   ....[47]....
        /*0400*/ 	.word	0x000028b0
        /*0404*/ 	.word	0x000000ff
        /*0408*/ 	.word	0x00000000
        /*040c*/ 	.short	0x010a
        /*040e*/ 	.byte	0x04
	.zero		1


	//   ....[48]....
        /*0410*/ 	.word	0x00002950
        /*0414*/ 	.word	0x00000000
        /*0418*/ 	.word	0x00000000
        /*041c*/ 	.short	0x010a
        /*041e*/ 	.byte	0xff
	.zero		1


	//   ....[49]....
        /*0420*/ 	.word	0x00002a80
        /*0424*/ 	.word	0x00000000
        /*0428*/ 	.word	0x000000f0
        /*042c*/ 	.short	0x010a
        /*042e*/ 	.byte	0xff
	.zero		1


	//   ....[50]....
        /*0430*/ 	.word	0x00002af0
        /*0434*/ 	.word	0x00000000
        /*0438*/ 	.word	0x00000000
        /*043c*/ 	.short	0x0101
        /*043e*/ 	.byte	0xff
	.zero		1


	//   ....[51]....
        /*0440*/ 	.word	0x00002b10
        /*0444*/ 	.word	0x000000ff
        /*0448*/ 	.word	0x000000a0
        /*044c*/ 	.short	0x010a
        /*044e*/ 	.byte	0x05
	.zero		1


	//   ....[52]....
        /*0450*/ 	.word	0x00002c30
        /*0454*/ 	.word	0x00000000
        /*0458*/ 	.word	0x00000090
        /*045c*/ 	.short	0x010a
        /*045e*/ 	.byte	0xff
	.zero		1


	//   ....[53]....
        /*0460*/ 	.word	0x00002d30
        /*0464*/ 	.word	0x00000000
        /*0468*/ 	.word	0x00000000
        /*046c*/ 	.short	0x0101
        /*046e*/ 	.byte	0xff
	.zero		1


	//   ....[54]....
        /*0470*/ 	.word	0x00002dc0
        /*0474*/ 	.word	0x000000ff
        /*0478*/ 	.word	0x000000a0
        /*047c*/ 	.short	0x0106
        /*047e*/ 	.byte	0x05
	.zero		1


	//   ....[55]....
        /*0480*/ 	.word	0x00002de0
        /*0484*/ 	.word	0x000000ff
        /*0488*/ 	.word	0x000000a0
        /*048c*/ 	.short	0x010a
        /*048e*/ 	.byte	0x05
	.zero		1


	//   ....[56]....
        /*0490*/ 	.word	0x00002e70
        /*0494*/ 	.word	0x000000ff
        /*0498*/ 	.word	0x000000a0
        /*049c*/ 	.short	0x0106
        /*049e*/ 	.byte	0x04
	.zero		1


	//   ....[57]....
        /*04a0*/ 	.word	0x00002eb0
        /*04a4*/ 	.word	0x00000000
        /*04a8*/ 	.word	0x000000a0
        /*04ac*/ 	.short	0x010a
        /*04ae*/ 	.byte	0xff
	.zero		1


	//   ....[58]....
        /*04b0*/ 	.word	0x00003400
        /*04b4*/ 	.word	0x00000000
        /*04b8*/ 	.word	0x00000090
        /*04bc*/ 	.short	0x010a
        /*04be*/ 	.byte	0xff
	.zero		1


	//   ....[59]....
        /*04c0*/ 	.word	0x00003510
        /*04c4*/ 	.word	0x00000003
        /*04c8*/ 	.word	0x00000000
        /*04cc*/ 	.short	0x0101
        /*04ce*/ 	.byte	0xff
	.zero		1


	//   ....[60]....
        /*04d0*/ 	.word	0x00003520
        /*04d4*/ 	.word	0x000000ff
        /*04d8*/ 	.word	0x00000000
        /*04dc*/ 	.short	0x010a
        /*04de*/ 	.byte	0x06
	.zero		1


	//   ....[61]....
        /*04e0*/ 	.word	0x00003540
        /*04e4*/ 	.word	0x000000ff
        /*04e8*/ 	.word	0x000000d0
        /*04ec*/ 	.short	0x010a
        /*04ee*/ 	.byte	0x07
	.zero		1


	//   ....[62]....
        /*04f0*/ 	.word	0x00003610
        /*04f4*/ 	.word	0x000000ff
        /*04f8*/ 	.word	0x00000000
        /*04fc*/ 	.short	0x010a
        /*04fe*/ 	.byte	0x06
	.zero		1


	//   ....[63]....
        /*0500*/ 	.word	0x00003740
        /*0504*/ 	.word	0x000000ff
        /*0508*/ 	.word	0x00000000
        /*050c*/ 	.short	0x010a
        /*050e*/ 	.byte	0x1a
	.zero		1


	//   ....[64]....
        /*0510*/ 	.word	0x000039e0
        /*0514*/ 	.word	0x000000ff
        /*0518*/ 	.word	0x00000000
        /*051c*/ 	.short	0x010a
        /*051e*/ 	.byte	0x06
	.zero		1


	//   ....[65]....
        /*0520*/ 	.word	0x00003a70
        /*0524*/ 	.word	0x000000ff
        /*0528*/ 	.word	0x00000000
        /*052c*/ 	.short	0x010a
        /*052e*/ 	.byte	0x06
	.zero		1


	//   ....[66]....
        /*0530*/ 	.word	0x00003b00
        /*0534*/ 	.word	0x000000ff
        /*0538*/ 	.word	0x00000000
        /*053c*/ 	.short	0x010a
        /*053e*/ 	.byte	0x06
	.zero		1


	//   ....[67]....
        /*0540*/ 	.word	0x00003b90
        /*0544*/ 	.word	0x000000ff
        /*0548*/ 	.word	0x00000000
        /*054c*/ 	.short	0x010a
        /*054e*/ 	.byte	0x07
	.zero		1


	//   ....[68]....
        /*0550*/ 	.word	0x00003fd0
        /*0554*/ 	.word	0x00000000
        /*0558*/ 	.word	0x00000090
        /*055c*/ 	.short	0x010a
        /*055e*/ 	.byte	0xff
	.zero		1


	//   ....[69]....
        /*0560*/ 	.word	0x00004090
        /*0564*/ 	.word	0x00000000
        /*0568*/ 	.word	0x00000000
        /*056c*/ 	.short	0x0101
        /*056e*/ 	.byte	0xff
	.zero		1


	//   ....[70]....
        /*0570*/ 	.word	0x000043b0
        /*0574*/ 	.word	0x000000ff
        /*0578*/ 	.word	0x00000088
        /*057c*/ 	.short	0x010a
        /*057e*/ 	.byte	0x04
	.zero		1


	//   ....[71]....
        /*0580*/ 	.word	0x000045b0
        /*0584*/ 	.word	0x000000ff
        /*0588*/ 	.word	0x00000060
        /*058c*/ 	.short	0x010a
        /*058e*/ 	.byte	0x04
	.zero		1


	//   ....[72]....
        /*0590*/ 	.word	0x00004720
        /*0594*/ 	.word	0x000000ff
        /*0598*/ 	.word	0x00000040
        /*059c*/ 	.short	0x010b
        /*059e*/ 	.byte	0x04
	.zero		1


	//   ....[73]....
        /*05a0*/ 	.word	0x00004730
        /*05a4*/ 	.word	0x000000ff
        /*05a8*/ 	.word	0x00000000
        /*05ac*/ 	.short	0x0101
        /*05ae*/ 	.byte	0x06
	.zero		1


	//   ....[74]....
        /*05b0*/ 	.word	0x00004740
        /*05b4*/ 	.word	0x000000ff
        /*05b8*/ 	.word	0x00000068
        /*05bc*/ 	.short	0x010a
        /*05be*/ 	.byte	0x04
	.zero		1


	//   ....[75]....
        /*05c0*/ 	.word	0x00004890
        /*05c4*/ 	.word	0x000000ff
        /*05c8*/ 	.word	0x00000048
        /*05cc*/ 	.short	0x010b
        /*05ce*/ 	.byte	0x04
	.zero		1


	//   ....[76]....
        /*05d0*/ 	.word	0x000048a0
        /*05d4*/ 	.word	0x000000ff
        /*05d8*/ 	.word	0x00000000
        /*05dc*/ 	.short	0x0101
        /*05de*/ 	.byte	0x06
	.zero		1


	//   ....[77]....
        /*05e0*/ 	.word	0x000048b0
        /*05e4*/ 	.word	0x000000ff
        /*05e8*/ 	.word	0x00000070
        /*05ec*/ 	.short	0x010a
        /*05ee*/ 	.byte	0x04
	.zero		1


	//   ....[78]....
        /*05f0*/ 	.word	0x00004a30
        /*05f4*/ 	.word	0x000000ff
        /*05f8*/ 	.word	0x00000050
        /*05fc*/ 	.short	0x010b
        /*05fe*/ 	.byte	0x04
	.zero		1


	//   ....[79]....
        /*0600*/ 	.word	0x00004a70
        /*0604*/ 	.word	0x000000ff
        /*0608*/ 	.word	0x00000000
        /*060c*/ 	.short	0x0101
        /*060e*/ 	.byte	0x06
	.zero		1


	//   ....[80]....
        /*0610*/ 	.word	0x00004ab0
        /*0614*/ 	.word	0x000000ff
        /*0618*/ 	.word	0x00000078
        /*061c*/ 	.short	0x010a
        /*061e*/ 	.byte	0x04
	.zero		1


	//   ....[81]....
        /*0620*/ 	.word	0x00004cf0
        /*0624*/ 	.word	0x000000ff
        /*0628*/ 	.word	0x00000058
        /*062c*/ 	.short	0x010b
        /*062e*/ 	.byte	0x04
	.zero		1


	//   ....[82]....
        /*0630*/ 	.word	0x00004d10
        /*0634*/ 	.word	0x000000ff
        /*0638*/ 	.word	0x00000000
        /*063c*/ 	.short	0x0101
        /*063e*/ 	.byte	0x05
	.zero		1


	//   ....[83]....
        /*0640*/ 	.word	0x00004d40
        /*0644*/ 	.word	0x000000ff
        /*0648*/ 	.word	0x00000060
        /*064c*/ 	.short	0x010a
        /*064e*/ 	.byte	0x04
	.zero		1


	//   ....[84]....
        /*0650*/ 	.word	0x00004d60
        /*0654*/ 	.word	0x000000ff
        /*0658*/ 	.word	0x00000068
        /*065c*/ 	.short	0x010a
        /*065e*/ 	.byte	0x04
	.zero		1


	//   ....[85]....
        /*0660*/ 	.word	0x00004d80
        /*0664*/ 	.word	0x000000ff
        /*0668*/ 	.word	0x00000070
        /*066c*/ 	.short	0x010a
        /*066e*/ 	.byte	0x04
	.zero		1


	//   ....[86]....
        /*0670*/ 	.word	0x00004dc0
        /*0674*/ 	.word	0x00000000
        /*0678*/ 	.word	0x00000078
        /*067c*/ 	.short	0x010a
        /*067e*/ 	.byte	0xff
	.zero		1


	//   ....[87]....
        /*0680*/ 	.word	0x000050f0
        /*0684*/ 	.word	0x00000000
        /*0688*/ 	.word	0x00000090
        /*068c*/ 	.short	0x010a
        /*068e*/ 	.byte	0xff
	.zero		1


	//   ....[88]....
        /*0690*/ 	.word	0x00005200
        /*0694*/ 	.word	0x00000000
        /*0698*/ 	.word	0x00000000
        /*069c*/ 	.short	0x0101
        /*069e*/ 	.byte	0xff
	.zero		1


	//   ....[89]....
        /*06a0*/ 	.word	0x00005c50
        /*06a4*/ 	.word	0x000000ff
        /*06a8*/ 	.word	0x00000040
        /*06ac*/ 	.short	0x010a
        /*06ae*/ 	.byte	0x30
	.zero		1


	//   ....[90]....
        /*06b0*/ 	.word	0x00005c90
        /*06b4*/ 	.word	0x00000040
        /*06b8*/ 	.word	0x000000b0
        /*06bc*/ 	.short	0x010a
        /*06be*/ 	.byte	0xff
	.zero		1


	//   ....[91]....
        /*06c0*/ 	.word	0x00005d80
        /*06c4*/ 	.word	0x000000ff
        /*06c8*/ 	.word	0x00000040
        /*06cc*/ 	.short	0x010a
        /*06ce*/ 	.byte	0x30
	.zero		1


	//   ....[92]....
        /*06d0*/ 	.word	0x00005e70
        /*06d4*/ 	.word	0x00000040
        /*06d8*/ 	.word	0x000000b0
        /*06dc*/ 	.short	0x010a
        /*06de*/ 	.byte	0xff
	.zero		1


	//   ....[93]....
        /*06e0*/ 	.word	0x00006940
        /*06e4*/ 	.word	0x00000000
        /*06e8*/ 	.word	0x00000000
        /*06ec*/ 	.short	0x0101
        /*06ee*/ 	.byte	0xff
	.zero		1


	//   ....[94]....
        /*06f0*/ 	.word	0x00006950
        /*06f4*/ 	.word	0x00000002
        /*06f8*/ 	.word	0x00000040
        /*06fc*/ 	.short	0x010a
        /*06fe*/ 	.byte	0xff
	.zero		1


	//   ....[95]....
        /*0700*/ 	.word	0x00006a30
        /*0704*/ 	.word	0x00000002
        /*0708*/ 	.word	0x00000040
        /*070c*/ 	.short	0x010a
        /*070e*/ 	.byte	0xff
	.zero		1


	//   ....[96]....
        /*0710*/ 	.word	0x00007590
        /*0714*/ 	.word	0x00000048
        /*0718*/ 	.word	0x00000000
        /*071c*/ 	.short	0x0101
        /*071e*/ 	.byte	0xff
	.zero		1


	//   ....[97]....
        /*0720*/ 	.word	0x000075b0
        /*0724*/ 	.word	0x00000000
        /*0728*/ 	.word	0x00000040
        /*072c*/ 	.short	0x010a
        /*072e*/ 	.byte	0xff
	.zero		1


	//   ....[98]....
        /*0730*/ 	.word	0x00007680
        /*0734*/ 	.word	0x00000000
        /*0738*/ 	.word	0x00000040
        /*073c*/ 	.short	0x010a
        /*073e*/ 	.byte	0xff
	.zero		1


	//   ....[99]....
        /*0740*/ 	.word	0x000081e0
        /*0744*/ 	.word	0x00000048
        /*0748*/ 	.word	0x00000000
        /*074c*/ 	.short	0x0101
        /*074e*/ 	.byte	0xff
	.zero		1


	//   ....[100]....
        /*0750*/ 	.word	0x00008200
        /*0754*/ 	.word	0x00000000
        /*0758*/ 	.word	0x00000040
        /*075c*/ 	.short	0x010a
        /*075e*/ 	.byte	0xff
	.zero		1


	//   ....[101]....
        /*0760*/ 	.word	0x000082d0
        /*0764*/ 	.word	0x00000000
        /*0768*/ 	.word	0x00000040
        /*076c*/ 	.short	0x010a
        /*076e*/ 	.byte	0xff
	.zero		1


	//   ....[102]....
        /*0770*/ 	.word	0x00008610
        /*0774*/ 	.word	0x000000ff
        /*0778*/ 	.word	0x00000000
        /*077c*/ 	.short	0x0101
        /*077e*/ 	.byte	0x05
	.zero		1


	//   ....[103]....
        /*0780*/ 	.word	0x00008e90
        /*0784*/ 	.word	0x00000000
        /*0788*/ 	.word	0x00000000
        /*078c*/ 	.short	0x0101
        /*078e*/ 	.byte	0xff
	.zero		1


	//   ....[104]....
        /*0790*/ 	.word	0x00009100
        /*0794*/ 	.word	0x000000ff
        /*0798*/ 	.word	0x00000000
        /*079c*/ 	.short	0x0101
        /*079e*/ 	.byte	0x04
	.zero		1


	//   ....[105]....
        /*07a0*/ 	.word	0x00009120
        /*07a4*/ 	.word	0x00000002
        /*07a8*/ 	.word	0x00000100
        /*07ac*/ 	.short	0x010a
        /*07ae*/ 	.byte	0xff
	.zero		1


	//   ....[106]....
        /*07b0*/ 	.word	0x00009180
        /*07b4*/ 	.word	0x00000002
        /*07b8*/ 	.word	0x00000020
        /*07bc*/ 	.short	0x010a
        /*07be*/ 	.byte	0xff
	.zero		1


	//   ....[107]....
        /*07c0*/ 	.word	0x000091e0
        /*07c4*/ 	.word	0x00000002
        /*07c8*/ 	.word	0x00000020
        /*07cc*/ 	.short	0x010a
        /*07ce*/ 	.byte	0xff
	.zero		1


	//   ....[108]....
        /*07d0*/ 	.word	0x00009230
        /*07d4*/ 	.word	0x00000002
        /*07d8*/ 	.word	0x00000090
        /*07dc*/ 	.short	0x010a
        /*07de*/ 	.byte	0xff
	.zero		1


	//   ....[109]....
        /*07e0*/ 	.word	0x00009290
        /*07e4*/ 	.word	0x00000000
        /*07e8*/ 	.word	0x00000000
        /*07ec*/ 	.short	0x010a
        /*07ee*/ 	.byte	0xff
	.zero		1


	//   ....[110]....
        /*07f0*/ 	.word	0x000092f0
        /*07f4*/ 	.word	0x00000000
        /*07f8*/ 	.word	0x00000000
        /*07fc*/ 	.short	0x010a
        /*07fe*/ 	.byte	0xff
	.zero		1


	//   ....[111]....
        /*0800*/ 	.word	0x00009350
        /*0804*/ 	.word	0x00000000
        /*0808*/ 	.word	0x00000000
        /*080c*/ 	.short	0x010a
        /*080e*/ 	.byte	0xff
	.zero		1


	//   ....[112]....
        /*0810*/ 	.word	0x000093a0
        /*0814*/ 	.word	0x00000000
        /*0818*/ 	.word	0x000000f0
        /*081c*/ 	.short	0x010a
        /*081e*/ 	.byte	0xff
	.zero		1


	//   ....[113]....
        /*0820*/ 	.word	0x00009400
        /*0824*/ 	.word	0x00000000
        /*0828*/ 	.word	0x000000a0
        /*082c*/ 	.short	0x010a
        /*082e*/ 	.byte	0xff
	.zero		1


	//   ....[114]....
        /*0830*/ 	.word	0x00009450
        /*0834*/ 	.word	0x00000000
        /*0838*/ 	.word	0x00000090
        /*083c*/ 	.short	0x010a
        /*083e*/ 	.byte	0xff
	.zero		1


	//   ....[115]....
        /*0840*/ 	.word	0x000094b0
        /*0844*/ 	.word	0x00000000
        /*0848*/ 	.word	0x000000a0
        /*084c*/ 	.short	0x010a
        /*084e*/ 	.byte	0xff
	.zero		1


	//   ....[116]....
        /*0850*/ 	.word	0x00009500
        /*0854*/ 	.word	0x00000000
        /*0858*/ 	.word	0x00000090
        /*085c*/ 	.short	0x010a
        /*085e*/ 	.byte	0xff
	.zero		1


	//   ....[117]....
        /*0860*/ 	.word	0x00009560
        /*0864*/ 	.word	0x00000002
        /*0868*/ 	.word	0x000000d0
        /*086c*/ 	.short	0x010a
        /*086e*/ 	.byte	0xff
	.zero		1


	//   ....[118]....
        /*0870*/ 	.word	0x000095c0
        /*0874*/ 	.word	0x00000000
        /*0878*/ 	.word	0x00000000
        /*087c*/ 	.short	0x010a
        /*087e*/ 	.byte	0xff
	.zero		1


	//   ....[119]....
        /*0880*/ 	.word	0x00009620
        /*0884*/ 	.word	0x00000000
        /*0888*/ 	.word	0x00000000
        /*088c*/ 	.short	0x010a
        /*088e*/ 	.byte	0xff
	.zero		1


	//   ....[120]....
        /*0890*/ 	.word	0x00009680
        /*0894*/ 	.word	0x00000000
        /*0898*/ 	.word	0x00000000
        /*089c*/ 	.short	0x010a
        /*089e*/ 	.byte	0xff
	.zero		1


	//   ....[121]....
        /*08a0*/ 	.word	0x000096e0
        /*08a4*/ 	.word	0x00000000
        /*08a8*/ 	.word	0x00000000
        /*08ac*/ 	.short	0x010a
        /*08ae*/ 	.byte	0xff
	.zero		1


	//   ....[122]....
        /*08b0*/ 	.word	0x00009740
        /*08b4*/ 	.word	0x00000000
        /*08b8*/ 	.word	0x00000000
        /*08bc*/ 	.short	0x010a
        /*08be*/ 	.byte	0xff
	.zero		1


	//   ....[123]....
        /*08c0*/ 	.word	0x00009790
        /*08c4*/ 	.word	0x00000000
        /*08c8*/ 	.word	0x00000090
        /*08cc*/ 	.short	0x010a
        /*08ce*/ 	.byte	0xff
	.zero		1


	//   ....[124]....
        /*08d0*/ 	.word	0x000097f0
        /*08d4*/ 	.word	0x00000000
        /*08d8*/ 	.word	0x00000088
        /*08dc*/ 	.short	0x010a
        /*08de*/ 	.byte	0xff
	.zero		1


	//   ....[125]....
        /*08e0*/ 	.word	0x00009850
        /*08e4*/ 	.word	0x00000000
        /*08e8*/ 	.word	0x00000060
        /*08ec*/ 	.short	0x010a
        /*08ee*/ 	.byte	0xff
	.zero		1


	//   ....[126]....
        /*08f0*/ 	.word	0x000098b0
        /*08f4*/ 	.word	0x00000000
        /*08f8*/ 	.word	0x00000068
        /*08fc*/ 	.short	0x010a
        /*08fe*/ 	.byte	0xff
	.zero		1


	//   ....[127]....
        /*0900*/ 	.word	0x00009910
        /*0904*/ 	.word	0x00000000
        /*0908*/ 	.word	0x00000070
        /*090c*/ 	.short	0x010a
        /*090e*/ 	.byte	0xff
	.zero		1


	//   ....[128]....
        /*0910*/ 	.word	0x00009970
        /*0914*/ 	.word	0x00000000
        /*0918*/ 	.word	0x00000078
        /*091c*/ 	.short	0x010a
        /*091e*/ 	.byte	0xff
	.zero		1


	//   ....[129]....
        /*0920*/ 	.word	0x000099d0
        /*0924*/ 	.word	0x00000000
        /*0928*/ 	.word	0x00000060
        /*092c*/ 	.short	0x010a
        /*092e*/ 	.byte	0xff
	.zero		1


	//   ....[130]....
        /*0930*/ 	.word	0x00009a30
        /*0934*/ 	.word	0x00000000
        /*0938*/ 	.word	0x00000068
        /*093c*/ 	.short	0x010a
        /*093e*/ 	.byte	0xff
	.zero		1


	//   ....[131]....
        /*0940*/ 	.word	0x00009a90
        /*0944*/ 	.word	0x00000000
        /*0948*/ 	.word	0x00000070
        /*094c*/ 	.short	0x010a
        /*094e*/ 	.byte	0xff
	.zero		1


	//   ....[132]....
        /*0950*/ 	.word	0x00009ae0
        /*0954*/ 	.word	0x00000000
        /*0958*/ 	.word	0x00000090
        /*095c*/ 	.short	0x010a
        /*095e*/ 	.byte	0xff
	.zero		1


	//   ....[133]....
        /*0960*/ 	.word	0x00009b40
        /*0964*/ 	.word	0x00000002
        /*0968*/ 	.word	0x00000040
        /*096c*/ 	.short	0x010a
        /*096e*/ 	.byte	0xff
	.zero		1


	//   ....[134]....
        /*0970*/ 	.word	0x00009b90
        /*0974*/ 	.word	0x00000040
        /*0978*/ 	.word	0x000000b0
        /*097c*/ 	.short	0x010a
        /*097e*/ 	.byte	0xff
	.zero		1


	//   ....[135]....
        /*0980*/ 	.word	0x00009be0
        /*0984*/ 	.word	0x00000002
        /*0988*/ 	.word	0x00000040
        /*098c*/ 	.short	0x010a
        /*098e*/ 	.byte	0xff
	.zero		1


	//   ....[136]....
        /*0990*/ 	.word	0x00009c30
        /*0994*/ 	.word	0x00000000
        /*0998*/ 	.word	0x00000040
        /*099c*/ 	.short	0x010a
        /*099e*/ 	.byte	0xff
	.zero		1


	//   ....[137]....
        /*09a0*/ 	.word	0x00009c80
        /*09a4*/ 	.word	0x00000000
        /*09a8*/ 	.word	0x00000040
        /*09ac*/ 	.short	0x010a
        /*09ae*/ 	.byte	0xff
	.zero		1


	//----- nvinfo : EIATTR_NUM_MBARRIERS
	.align		4
.L_47:
        /*09b0*/ 	.byte	0x03, 0x38
        /*09b2*/ 	.short	0x0022


	//----- nvinfo : EIATTR_EXIT_INSTR_OFFSETS
	.align		4
        /*09b4*/ 	.byte	0x04, 0x1c
        /*09b6*/ 	.short	(.L_49 - .L_48)


	//   ....[0]....
.L_48:
        /*09b8*/ 	.word	0x00002980


	//   ....[1]....
        /*09bc*/ 	.word	0x00002e80


	//   ....[2]....
        /*09c0*/ 	.word	0x00002ee0


	//   ....[3]....
        /*09c4*/ 	.word	0x00003df0


	//   ....[4]....
        /*09c8*/ 	.word	0x00004df0


	//   ....[5]....
        /*09cc*/ 	.word	0x00004e30


	//   ....[6]....
        /*09d0*/ 	.word	0x00008ff0


	//   ....[7]....
        /*09d4*/ 	.word	0x00009070


	//   ....[8]....
        /*09d8*/ 	.word	0x000090a0


	//   ....[9]....
        /*09dc*/ 	.word	0x00009110


	//----- nvinfo : EIATTR_MAX_THREADS
	.align		4
.L_49:
        /*09e0*/ 	.byte	0x04, 0x05
        /*09e2*/ 	.short	(.L_51 - .L_50)
.L_50:
        /*09e4*/ 	.word	0x00000100
        /*09e8*/ 	.word	0x00000001
        /*09ec*/ 	.word	0x00000001


	//----- nvinfo : EIATTR_CRS_STACK_SIZE
	.align		4
.L_51:
        /*09f0*/ 	.byte	0x04, 0x1e
        /*09f2*/ 	.short	(.L_53 - .L_52)
.L_52:
        /*09f4*/ 	.word	0x00000000


	//----- nvinfo : EIATTR_CBANK_PARAM_SIZE
	.align		4
.L_53:
        /*09f8*/ 	.byte	0x03, 0x19
        /*09fa*/ 	.short	0x0800


	//----- nvinfo : EIATTR_PARAM_CBANK
	.align		4
        /*09fc*/ 	.byte	0x04, 0x0a
        /*09fe*/ 	.short	(.L_55 - .L_54)
	.align		4
.L_54:
        /*0a00*/ 	.word	index@(.nv.constant0._ZN7cutlass13device_kernelINS_4gemm6kernel13GemmUniversalIN4cute5tupleIJiiiiEEENS1_10collective13CollectiveMmaINS1_35MainloopSm100TmaUmmaWarpSpecializedILi4ELi2ELi4ENS5_IJNS4_1CILi1EEENSA_ILi8EEESB_EEEEENS5_IJNSA_ILi128EEESF_NSA_ILi64EEEEEENS_6half_tENS5_IJSB_llEEESI_NS5_IJlSB_lEEENS4_8TiledMMAINS4_8MMA_AtomIJNS4_20SM100_MMA_F16BF16_SSISI_SI_fLi128ELi128ELNS4_4UMMA5MajorE1ELSP_0ELNSO_7ScaleInE0ELSQ_0EEEEEENS4_6LayoutINS5_IJSB_SB_SB_EEENS5_IJNSA_ILi0EEESV_SV_EEEEENS5_IJNS4_10UnderscoreESY_SY_EEEEENS4_23SM90_TMA_LOAD_MULTICASTENS4_14ComposedLayoutINS4_7SwizzleILi3ELi4ELi3EEENS4_18smem_ptr_flag_bitsILi16EEENST_INS5_IJSG_SC_EEENS5_IJSB_SG_EEEEEEEvNS4_8identityENS4_13SM90_TMA_LOADENS12_IS14_S16_NST_INS5_IJSC_SG_EEENS5_IJSG_SB_EEEEEEEvS1B_EENS_8epilogue10collective18CollectiveEpilogueINS1I_23Sm100TmaWarpSpecializedILi4ELi2ELi32ELb1ELb0EEEJSH_NS5_IJNST_ISF_SB_EENST_INSA_ILi32EEESB_EEEEESI_SK_SI_SK_NS1I_6fusion15FusionCallbacksIS1M_NS1R_17LinearCombinationISI_fSI_fLNS_15FloatRoundStyleE2EEESH_S1Q_JEEENS4_5SM1004TMEM4LOAD26SM100_TMEM_LOAD_32dp32b32xES1C_NS12_INS13_ILi2ELi4ELi3EEES16_NST_INS5_IJSC_S1O_EEENS5_IJS1O_SB_EEEEEEENS4_39AutoVectorizingCopyWithAssumedAlignmentILi128EEENS4_14SM90_TMA_STOREES25_S27_S27_EEEvvEEEEvNT_6ParamsE)
        /*0a04*/ 	.short	0x0380
        /*0a06*/ 	.short	0x0800


	//----- nvinfo : EIATTR_SW_WAR
	.align		4
.L_55:
        /*0a08*/ 	.byte	0x04, 0x36
        /*0a0a*/ 	.short	(.L_57 - .L_56)
.L_56:
        /*0a0c*/ 	.word	0x00000008
.L_57:


//--------------------- .nv.callgraph             --------------------------
	.section	.nv.callgraph,"",@"SHT_CUDA_CALLGRAPH"
	.align	4
	.sectionentsize	8
	.align		4
        /*0000*/ 	.word	0x00000000
	.align		4
        /*0004*/ 	.word	0xffffffff
	.align		4
        /*0008*/ 	.word	index@(_ZN7cutlass13device_kernelINS_4gemm6kernel13GemmUniversalIN4cute5tupleIJiiiiEEENS1_10collective13CollectiveMmaINS1_35MainloopSm100TmaUmmaWarpSpecializedILi4ELi2ELi4ENS5_IJNS4_1CILi1EEENSA_ILi8EEESB_EEEEENS5_IJNSA_ILi128EEESF_NSA_ILi64EEEEEENS_6half_tENS5_IJSB_llEEESI_NS5_IJlSB_lEEENS4_8TiledMMAINS4_8MMA_AtomIJNS4_20SM100_MMA_F16BF16_SSISI_SI_fLi128ELi128ELNS4_4UMMA5MajorE1ELSP_0ELNSO_7ScaleInE0ELSQ_0EEEEEENS4_6LayoutINS5_IJSB_SB_SB_EEENS5_IJNSA_ILi0EEESV_SV_EEEEENS5_IJNS4_10UnderscoreESY_SY_EEEEENS4_23SM90_TMA_LOAD_MULTICASTENS4_14ComposedLayoutINS4_7SwizzleILi3ELi4ELi3EEENS4_18smem_ptr_flag_bitsILi16EEENST_INS5_IJSG_SC_EEENS5_IJSB_SG_EEEEEEEvNS4_8identityENS4_13SM90_TMA_LOADENS12_IS14_S16_NST_INS5_IJSC_SG_EEENS5_IJSG_SB_EEEEEEEvS1B_EENS_8epilogue10collective18CollectiveEpilogueINS1I_23Sm100TmaWarpSpecializedILi4ELi2ELi32ELb1ELb0EEEJSH_NS5_IJNST_ISF_SB_EENST_INSA_ILi32EEESB_EEEEESI_SK_SI_SK_NS1I_6fusion15FusionCallbacksIS1M_NS1R_17LinearCombinationISI_fSI_fLNS_15FloatRoundStyleE2EEESH_S1Q_JEEENS4_5SM1004TMEM4LOAD26SM100_TMEM_LOAD_32dp32b32xES1C_NS12_INS13_ILi2ELi4ELi3EEES16_NST_INS5_IJSC_S1O_EEENS5_IJS1O_SB_EEEEEEENS4_39AutoVectorizingCopyWithAssumedAlignmentILi128EEENS4_14SM90_TMA_STOREES25_S27_S27_EEEvvEEEEvNT_6ParamsE)
	.align		4
        /*000c*/ 	.word	index@(__assertfail)
	.align		4
        /*0010*/ 	.word	0x00000000
	.align		4
        /*0014*/ 	.word	0xfffffffe
	.align		4
        /*0018*/ 	.word	0x00000000
	.align		4
        /*001c*/ 	.word	0xfffffffd
	.align		4
        /*0020*/ 	.word	0x00000000
	.align		4
        /*0024*/ 	.word	0xfffffffc


//--------------------- .nv.constant4             --------------------------
	.section	.nv.constant4,"a",@progbits
	.align	8
	.align		8
.nv.constant4:
        /*0000*/ 	.dword	__assertfail
	.align		8
        /*0008*/ 	.dword	__unnamed_1
	.align		8
        /*0010*/ 	.dword	__unnamed_2
	.align		8
        /*0018*/ 	.dword	_ZN40_INTERNAL_b7f5ee50_4_k_cu_46e1980e_392114cuda3std3__45__cpo5beginE
	.align		8
        /*0020*/ 	.dword	_ZN40_INTERNAL_b7f5ee50_4_k_cu_46e1980e_392114cuda3std3__45__cpo3endE
	.align		8
        /*0028*/ 	.dword	_ZN40_INTERNAL_b7f5ee50_4_k_cu_46e1980e_392114cuda3std3__45__cpo6cbeginE
	.align		8
        /*0030*/ 	.dword	_ZN40_INTERNAL_b7f5ee50_4_k_cu_46e1980e_392114cuda3std3__45__cpo4cendE
	.align		8
        /*0038*/ 	.dword	_ZN40_INTERNAL_b7f5ee50_4_k_cu_46e1980e_392114cuda3std3__442_GLOBAL__N__b7f5ee50_4_k_cu_46e1980e_392116ignoreE
	.align		8
        /*0040*/ 	.dword	_ZN40_INTERNAL_b7f5ee50_4_k_cu_46e1980e_392114cuda3std3__419piecewise_constructE
	.align		8
        /*0048*/ 	.dword	_ZN40_INTERNAL_b7f5ee50_4_k_cu_46e1980e_392114cuda3std3__48in_placeE
	.align		8
        /*0050*/ 	.dword	_ZN40_INTERNAL_b7f5ee50_4_k_cu_46e1980e_392114cuda3std6ranges3__45__cpo4swapE
	.align		8
        /*0058*/ 	.dword	_ZN40_INTERNAL_b7f5ee50_4_k_cu_46e1980e_392114cuda3std6ranges3__45__cpo9iter_moveE
	.align		8
        /*0060*/ 	.dword	_ZN40_INTERNAL_b7f5ee50_4_k_cu_46e1980e_392114cute7productE
	.align		8
        /*0068*/ 	.dword	_ZN40_INTERNAL_b7f5ee50_4_k_cu_46e1980e_392114cute1_E
	.align		8
        /*0070*/ 	.dword	$str$25
	.align		8
        /*0078*/ 	.dword	$str$26
	.align		8
        /*0080*/ 	.dword	$str$27
	.align		8
        /*0088*/ 	.dword	$str$28


//--------------------- .text._ZN7cutlass13device_kernelINS_4gemm6kernel13GemmUniversalIN4cute5tupleIJiiiiEEENS1_10collective13CollectiveMmaINS1_35MainloopSm100TmaUmmaWarpSpecializedILi4ELi2ELi4ENS5_IJNS4_1CILi1EEENSA_ILi8EEESB_EEEEENS5_IJNSA_ILi128EEESF_NSA_ILi64EEEEEENS_6half_tENS5_IJSB_llEEESI_NS5_IJlSB_lEEENS4_8TiledMMAINS4_8MMA_AtomIJNS4_20SM100_MMA_F16BF16_SSISI_SI_fLi128ELi128ELNS4_4UMMA5MajorE1ELSP_0ELNSO_7ScaleInE0ELSQ_0EEEEEENS4_6LayoutINS5_IJSB_SB_SB_EEENS5_IJNSA_ILi0EEESV_SV_EEEEENS5_IJNS4_10UnderscoreESY_SY_EEEEENS4_23SM90_TMA_LOAD_MULTICASTENS4_14ComposedLayoutINS4_7SwizzleILi3ELi4ELi3EEENS4_18smem_ptr_flag_bitsILi16EEENST_INS5_IJSG_SC_EEENS5_IJSB_SG_EEEEEEEvNS4_8identityENS4_13SM90_TMA_LOADENS12_IS14_S16_NST_INS5_IJSC_SG_EEENS5_IJSG_SB_EEEEEEEvS1B_EENS_8epilogue10collective18CollectiveEpilogueINS1I_23Sm100TmaWarpSpecializedILi4ELi2ELi32ELb1ELb0EEEJSH_NS5_IJNST_ISF_SB_EENST_INSA_ILi32EEESB_EEEEESI_SK_SI_SK_NS1I_6fusion15FusionCallbacksIS1M_NS1R_17LinearCombinationISI_fSI_fLNS_15FloatRoundStyleE2EEESH_S1Q_JEEENS4_5SM1004TMEM4LOAD26SM100_TMEM_LOAD_32dp32b32xES1C_NS12_INS13_ILi2ELi4ELi3EEES16_NST_INS5_IJSC_S1O_EEENS5_IJS1O_SB_EEEEEEENS4_39AutoVectorizingCopyWithAssumedAlignmentILi128EEENS4_14SM90_TMA_STOREES25_S27_S27_EEEvvEEEEvNT_6ParamsE --------------------------
	.section	.text._ZN7cutlass13device_kernelINS_4gemm6kernel13GemmUniversalIN4cute5tupleIJiiiiEEENS1_10collective13CollectiveMmaINS1_35MainloopSm100TmaUmmaWarpSpecializedILi4ELi2ELi4ENS5_IJNS4_1CILi1EEENSA_ILi8EEESB_EEEEENS5_IJNSA_ILi128EEESF_NSA_ILi64EEEEEENS_6half_tENS5_IJSB_llEEESI_NS5_IJlSB_lEEENS4_8TiledMMAINS4_8MMA_AtomIJNS4_20SM100_MMA_F16BF16_SSISI_SI_fLi128ELi128ELNS4_4UMMA5MajorE1ELSP_0ELNSO_7ScaleInE0ELSQ_0EEEEEENS4_6LayoutINS5_IJSB_SB_SB_EEENS5_IJNSA_ILi0EEESV_SV_EEEEENS5_IJNS4_10UnderscoreESY_SY_EEEEENS4_23SM90_TMA_LOAD_MULTICASTENS4_14ComposedLayoutINS4_7SwizzleILi3ELi4ELi3EEENS4_18smem_ptr_flag_bitsILi16EEENST_INS5_IJSG_SC_EEENS5_IJSB_SG_EEEEEEEvNS4_8identityENS4_13SM90_TMA_LOADENS12_IS14_S16_NST_INS5_IJSC_SG_EEENS5_IJSG_SB_EEEEEEEvS1B_EENS_8epilogue10collective18CollectiveEpilogueINS1I_23Sm100TmaWarpSpecializedILi4ELi2ELi32ELb1ELb0EEEJSH_NS5_IJNST_ISF_SB_EENST_INSA_ILi32EEESB_EEEEESI_SK_SI_SK_NS1I_6fusion15FusionCallbacksIS1M_NS1R_17LinearCombinationISI_fSI_fLNS_15FloatRoundStyleE2EEESH_S1Q_JEEENS4_5SM1004TMEM4LOAD26SM100_TMEM_LOAD_32dp32b32xES1C_NS12_INS13_ILi2ELi4ELi3EEES16_NST_INS5_IJSC_S1O_EEENS5_IJS1O_SB_EEEEEEENS4_39AutoVectorizingCopyWithAssumedAlignmentILi128EEENS4_14SM90_TMA_STOREES25_S27_S27_EEEvvEEEEvNT_6ParamsE,"ax",@progbits
	.align	128
.text._ZN7cutlass13device_kernelINS_4gemm6kernel13GemmUniversalIN4cute5tupleIJiiiiEEENS1_10collective13CollectiveMmaINS1_35MainloopSm100TmaUmmaWarpSpecializedILi4ELi2ELi4ENS5_IJNS4_1CILi1EEENSA_ILi8EEESB_EEEEENS5_IJNSA_ILi128EEESF_NSA_ILi64EEEEEENS_6half_tENS5_IJSB_llEEESI_NS5_IJlSB_lEEENS4_8TiledMMAINS4_8MMA_AtomIJNS4_20SM100_MMA_F16BF16_SSISI_SI_fLi128ELi128ELNS4_4UMMA5MajorE1ELSP_0ELNSO_7ScaleInE0ELSQ_0EEEEEENS4_6LayoutINS5_IJSB_SB_SB_EEENS5_IJNSA_ILi0EEESV_SV_EEEEENS5_IJNS4_10UnderscoreESY_SY_EEEEENS4_23SM90_TMA_LOAD_MULTICASTENS4_14ComposedLayoutINS4_7SwizzleILi3ELi4ELi3EEENS4_18smem_ptr_flag_bitsILi16EEENST_INS5_IJSG_SC_EEENS5_IJSB_SG_EEEEEEEvNS4_8identityENS4_13SM90_TMA_LOADENS12_IS14_S16_NST_INS5_IJSC_SG_EEENS5_IJSG_SB_EEEEEEEvS1B_EENS_8epilogue10collective18CollectiveEpilogueINS1I_23Sm100TmaWarpSpecializedILi4ELi2ELi32ELb1ELb0EEEJSH_NS5_IJNST_ISF_SB_EENST_INSA_ILi32EEESB_EEEEESI_SK_SI_SK_NS1I_6fusion15FusionCallbacksIS1M_NS1R_17LinearCombinationISI_fSI_fLNS_15FloatRoundStyleE2EEESH_S1Q_JEEENS4_5SM1004TMEM4LOAD26SM100_TMEM_LOAD_32dp32b32xES1C_NS12_INS13_ILi2ELi4ELi3EEES16_NST_INS5_IJSC_S1O_EEENS5_IJS1O_SB_EEEEEEENS4_39AutoVectorizingCopyWithAssumedAlignmentILi128EEENS4_14SM90_TMA_STOREES25_S27_S27_EEEvvEEEEvNT_6ParamsE:
        .type           _ZN7cutlass13device_kernelINS_4gemm6kernel13GemmUniversalIN4cute5tupleIJiiiiEEENS1_10collective13CollectiveMmaINS1_35MainloopSm100TmaUmmaWarpSpecializedILi4ELi2ELi4ENS5_IJNS4_1CILi1EEENSA_ILi8EEESB_EEEEENS5_IJNSA_ILi128EEESF_NSA_ILi64EEEEEENS_6half_tENS5_IJSB_llEEESI_NS5_IJlSB_lEEENS4_8TiledMMAINS4_8MMA_AtomIJNS4_20SM100_MMA_F16BF16_SSISI_SI_fLi128ELi128ELNS4_4UMMA5MajorE1ELSP_0ELNSO_7ScaleInE0ELSQ_0EEEEEENS4_6LayoutINS5_IJSB_SB_SB_EEENS5_IJNSA_ILi0EEESV_SV_EEEEENS5_IJNS4_10UnderscoreESY_SY_EEEEENS4_23SM90_TMA_LOAD_MULTICASTENS4_14ComposedLayoutINS4_7SwizzleILi3ELi4ELi3EEENS4_18smem_ptr_flag_bitsILi16EEENST_INS5_IJSG_SC_EEENS5_IJSB_SG_EEEEEEEvNS4_8identityENS4_13SM90_TMA_LOADENS12_IS14_S16_NST_INS5_IJSC_SG_EEENS5_IJSG_SB_EEEEEEEvS1B_EENS_8epilogue10collective18CollectiveEpilogueINS1I_23Sm100TmaWarpSpecializedILi4ELi2ELi32ELb1ELb0EEEJSH_NS5_IJNST_ISF_SB_EENST_INSA_ILi32EEESB_EEEEESI_SK_SI_SK_NS1I_6fusion15FusionCallbacksIS1M_NS1R_17LinearCombinationISI_fSI_fLNS_15FloatRoundStyleE2EEESH_S1Q_JEEENS4_5SM1004TMEM4LOAD26SM100_TMEM_LOAD_32dp32b32xES1C_NS12_INS13_ILi2ELi4ELi3EEES16_NST_INS5_IJSC_S1O_EEENS5_IJS1O_SB_EEEEEEENS4_39AutoVectorizingCopyWithAssumedAlignmentILi128EEENS4_14SM90_TMA_STOREES25_S27_S27_EEEvvEEEEvNT_6ParamsE,@function
        .size           _ZN7cutlass13device_kernelINS_4gemm6kernel13GemmUniversalIN4cute5tupleIJiiiiEEENS1_10collective13CollectiveMmaINS1_35MainloopSm100TmaUmmaWarpSpecializedILi4ELi2ELi4ENS5_IJNS4_1CILi1EEENSA_ILi8EEESB_EEEEENS5_IJNSA_ILi128EEESF_NSA_ILi64EEEEEENS_6half_tENS5_IJSB_llEEESI_NS5_IJlSB_lEEENS4_8TiledMMAINS4_8MMA_AtomIJNS4_20SM100_MMA_F16BF16_SSISI_SI_fLi128ELi128ELNS4_4UMMA5MajorE1ELSP_0ELNSO_7ScaleInE0ELSQ_0EEEEEENS4_6LayoutINS5_IJSB_SB_SB_EEENS5_IJNSA_ILi0EEESV_SV_EEEEENS5_IJNS4_10UnderscoreESY_SY_EEEEENS4_23SM90_TMA_LOAD_MULTICASTENS4_14ComposedLayoutINS4_7SwizzleILi3ELi4ELi3EEENS4_18smem_ptr_flag_bitsILi16EEENST_INS5_IJSG_SC_EEENS5_IJSB_SG_EEEEEEEvNS4_8identityENS4_13SM90_TMA_LOADENS12_IS14_S16_NST_INS5_IJSC_SG_EEENS5_IJSG_SB_EEEEEEEvS1B_EENS_8epilogue10collective18CollectiveEpilogueINS1I_23Sm100TmaWarpSpecializedILi4ELi2ELi32ELb1ELb0EEEJSH_NS5_IJNST_ISF_SB_EENST_INSA_ILi32EEESB_EEEEESI_SK_SI_SK_NS1I_6fusion15FusionCallbacksIS1M_NS1R_17LinearCombinationISI_fSI_fLNS_15FloatRoundStyleE2EEESH_S1Q_JEEENS4_5SM1004TMEM4LOAD26SM100_TMEM_LOAD_32dp32b32xES1C_NS12_INS13_ILi2ELi4ELi3EEES16_NST_INS5_IJSC_S1O_EEENS5_IJS1O_SB_EEEEEEENS4_39AutoVectorizingCopyWithAssumedAlignmentILi128EEENS4_14SM90_TMA_STOREES25_S27_S27_EEEvvEEEEvNT_6ParamsE,(.L_x_183 - _ZN7cutlass13device_kernelINS_4gemm6kernel13GemmUniversalIN4cute5tupleIJiiiiEEENS1_10collective13CollectiveMmaINS1_35MainloopSm100TmaUmmaWarpSpecializedILi4ELi2ELi4ENS5_IJNS4_1CILi1EEENSA_ILi8EEESB_EEEEENS5_IJNSA_ILi128EEESF_NSA_ILi64EEEEEENS_6half_tENS5_IJSB_llEEESI_NS5_IJlSB_lEEENS4_8TiledMMAINS4_8MMA_AtomIJNS4_20SM100_MMA_F16BF16_SSISI_SI_fLi128ELi128ELNS4_4UMMA5MajorE1ELSP_0ELNSO_7ScaleInE0ELSQ_0EEEEEENS4_6LayoutINS5_IJSB_SB_SB_EEENS5_IJNSA_ILi0EEESV_SV_EEEEENS5_IJNS4_10UnderscoreESY_SY_EEEEENS4_23SM90_TMA_LOAD_MULTICASTENS4_14ComposedLayoutINS4_7SwizzleILi3ELi4ELi3EEENS4_18smem_ptr_flag_bitsILi16EEENST_INS5_IJSG_SC_EEENS5_IJSB_SG_EEEEEEEvNS4_8identityENS4_13SM90_TMA_LOADENS12_IS14_S16_NST_INS5_IJSC_SG_EEENS5_IJSG_SB_EEEEEEEvS1B_EENS_8epilogue10collective18CollectiveEpilogueINS1I_23Sm100TmaWarpSpecializedILi4ELi2ELi32ELb1ELb0EEEJSH_NS5_IJNST_ISF_SB_EENST_INSA_ILi32EEESB_EEEEESI_SK_SI_SK_NS1I_6fusion15FusionCallbacksIS1M_NS1R_17LinearCombinationISI_fSI_fLNS_15FloatRoundStyleE2EEESH_S1Q_JEEENS4_5SM1004TMEM4LOAD26SM100_TMEM_LOAD_32dp32b32xES1C_NS12_INS13_ILi2ELi4ELi3EEES16_NST_INS5_IJSC_S1O_EEENS5_IJS1O_SB_EEEEEEENS4_39AutoVectorizingCopyWithAssumedAlignmentILi128EEENS4_14SM90_TMA_STOREES25_S27_S27_EEEvvEEEEvNT_6ParamsE)
        .other          _ZN7cutlass13device_kernelINS_4gemm6kernel13GemmUniversalIN4cute5tupleIJiiiiEEENS1_10collective13CollectiveMmaINS1_35MainloopSm100TmaUmmaWarpSpecializedILi4ELi2ELi4ENS5_IJNS4_1CILi1EEENSA_ILi8EEESB_EEEEENS5_IJNSA_ILi128EEESF_NSA_ILi64EEEEEENS_6half_tENS5_IJSB_llEEESI_NS5_IJlSB_lEEENS4_8TiledMMAINS4_8MMA_AtomIJNS4_20SM100_MMA_F16BF16_SSISI_SI_fLi128ELi128ELNS4_4UMMA5MajorE1ELSP_0ELNSO_7ScaleInE0ELSQ_0EEEEEENS4_6LayoutINS5_IJSB_SB_SB_EEENS5_IJNSA_ILi0EEESV_SV_EEEEENS5_IJNS4_10UnderscoreESY_SY_EEEEENS4_23SM90_TMA_LOAD_MULTICASTENS4_14ComposedLayoutINS4_7SwizzleILi3ELi4ELi3EEENS4_18smem_ptr_flag_bitsILi16EEENST_INS5_IJSG_SC_EEENS5_IJSB_SG_EEEEEEEvNS4_8identityENS4_13SM90_TMA_LOADENS12_IS14_S16_NST_INS5_IJSC_SG_EEENS5_IJSG_SB_EEEEEEEvS1B_EENS_8epilogue10collective18CollectiveEpilogueINS1I_23Sm100TmaWarpSpecializedILi4ELi2ELi32ELb1ELb0EEEJSH_NS5_IJNST_ISF_SB_EENST_INSA_ILi32EEESB_EEEEESI_SK_SI_SK_NS1I_6fusion15FusionCallbacksIS1M_NS1R_17LinearCombinationISI_fSI_fLNS_15FloatRoundStyleE2EEESH_S1Q_JEEENS4_5SM1004TMEM4LOAD26SM100_TMEM_LOAD_32dp32b32xES1C_NS12_INS13_ILi2ELi4ELi3EEES16_NST_INS5_IJSC_S1O_EEENS5_IJS1O_SB_EEEEEEENS4_39AutoVectorizingCopyWithAssumedAlignmentILi128EEENS4_14SM90_TMA_STOREES25_S27_S27_EEEvvEEEEvNT_6ParamsE,@"STO_CUDA_ENTRY STV_DEFAULT"
_ZN7cutlass13device_kernelINS_4gemm6kernel13GemmUniversalIN4cute5tupleIJiiiiEEENS1_10collective13CollectiveMmaINS1_35MainloopSm100TmaUmmaWarpSpecializedILi4ELi2ELi4ENS5_IJNS4_1CILi1EEENSA_ILi8EEESB_EEEEENS5_IJNSA_ILi128EEESF_NSA_ILi64EEEEEENS_6half_tENS5_IJSB_llEEESI_NS5_IJlSB_lEEENS4_8TiledMMAINS4_8MMA_AtomIJNS4_20SM100_MMA_F16BF16_SSISI_SI_fLi128ELi128ELNS4_4UMMA5MajorE1ELSP_0ELNSO_7ScaleInE0ELSQ_0EEEEEENS4_6LayoutINS5_IJSB_SB_SB_EEENS5_IJNSA_ILi0EEESV_SV_EEEEENS5_IJNS4_10UnderscoreESY_SY_EEEEENS4_23SM90_TMA_LOAD_MULTICASTENS4_14ComposedLayoutINS4_7SwizzleILi3ELi4ELi3EEENS4_18smem_ptr_flag_bitsILi16EEENST_INS5_IJSG_SC_EEENS5_IJSB_SG_EEEEEEEvNS4_8identityENS4_13SM90_TMA_LOADENS12_IS14_S16_NST_INS5_IJSC_SG_EEENS5_IJSG_SB_EEEEEEEvS1B_EENS_8epilogue10collective18CollectiveEpilogueINS1I_23Sm100TmaWarpSpecializedILi4ELi2ELi32ELb1ELb0EEEJSH_NS5_IJNST_ISF_SB_EENST_INSA_ILi32EEESB_EEEEESI_SK_SI_SK_NS1I_6fusion15FusionCallbacksIS1M_NS1R_17LinearCombinationISI_fSI_fLNS_15FloatRoundStyleE2EEESH_S1Q_JEEENS4_5SM1004TMEM4LOAD26SM100_TMEM_LOAD_32dp32b32xES1C_NS12_INS13_ILi2ELi4ELi3EEES16_NST_INS5_IJSC_S1O_EEENS5_IJS1O_SB_EEEEEEENS4_39AutoVectorizingCopyWithAssumedAlignmentILi128EEENS4_14SM90_TMA_STOREES25_S27_S27_EEEvvEEEEvNT_6ParamsE:
[----:B------:R-:W1:Y:S01]  /*0000*/  LDC R1, c[0x0][0x37c] ;  /* 0x0000df00ff017b82 */ /* 0x000e620000000800 */
[----:B------:R-:W2:Y:S01]  /*0010*/  S2R R101, SR_TID.X ;  /* 0x0000000000657919 */ /* 0x000ea20000002100 */
[----:B------:R-:W3:Y:S01]  /*0020*/  LDCU.64 UR6, c[0x0][0x890] ;  /* 0x00011200ff0677ac */ /* 0x000ee20008000a00 */
[----:B------:R-:W-:Y:S02]  /*0030*/  PRMT R88, RZ, 0x7610, R88 ;  /* 0x00007610ff587816 */ /* 0x000fe40000000058 */
[----:B------:R-:W-:Y:S01]  /*0040*/  ELECT P6, URZ, PT ;  /* 0x0000000000ff782f */ /* 0x000fe200038c0000 */
[----:B------:R-:W4:Y:S01]  /*0050*/  LDCU.64 UR46, c[0x0][0x358] ;  /* 0x00006b00ff2e77ac */ /* 0x000f220008000a00 */
[----:B---3--:R-:W-:-:S04]  /*0060*/  UISETP.NE.U32.AND UP0, UPT, UR6, URZ, UPT ;  /* 0x000000ff0600728c */ /* 0x008fc8000bf05070 */
[----:B------:R-:W-:Y:S01]  /*0070*/  UISETP.NE.AND.EX UP0, UPT, UR7, URZ, UPT, UP0 ;  /* 0x000000ff0700728c */ /* 0x000fe2000bf05300 */
[----:B--2---:R-:W-:-:S05]  /*0080*/  SHF.R.U32.HI R92, RZ, 0x5, R101 ;  /* 0x00000005ff5c7819 */ /* 0x004fca0000011665 */
[----:B------:R-:W2:Y:S02]  /*0090*/  SHFL.IDX PT, R0, R92, RZ, 0x1f ;  /* 0x00001fff5c007589 */ /* 0x000ea400000e0000 */
[----:B--2---:R-:W-:Y:S01]  /*00a0*/  R2UR UR5, R0 ;  /* 0x00000000000572ca */ /* 0x004fe200000e0000 */
[----:B-1--4-:R-:W-:-:S14]  /*00b0*/  BRA.U UP0, `(.L_x_0) ;  /* 0x00000001002c7547 */ /* 0x012fdc000b800000 */
[----:B------:R-:W1:Y:S02]  /*00c0*/  LDCU.64 UR8, c[0x0][0x888] ;  /* 0x00011100ff0877ac */ /* 0x000e640008000a00 */
[----:B-1----:R-:W-:-:S04]  /*00d0*/  UISETP.NE.U32.AND UP0, UPT, UR8, URZ, UPT ;  /* 0x000000ff0800728c */ /* 0x002fc8000bf05070 */
[----:B------:R-:W-:-:S09]  /*00e0*/  UISETP.NE.AND.EX UP0, UPT, UR9, URZ, UPT, UP0 ;  /* 0x000000ff0900728c */ /* 0x000fd2000bf05300 */
[----:B------:R-:W-:Y:S05]  /*00f0*/  BRA.U !UP0, `(.L_x_1) ;  /* 0x0000000108107547 */ /* 0x000fea000b800000 */
[----:B------:R-:W1:Y:S02]  /*0100*/  LDC.64 R2, c[0x0][0x888] ;  /* 0x00022200ff027b82 */ /* 0x000e640000000a00 */
[----:B-1----:R1:W5:Y:S01]  /*0110*/  LDG.E R49, desc[UR46][R2.64] ;  /* 0x0000002e02317981 */ /* 0x002362000c1e1900 */
[----:B------:R-:W-:Y:S01]  /*0120*/  HFMA2 R88, -RZ, RZ, 0, 5.9604644775390625e-08 ;  /* 0x00000001ff587431 */ /* 0x000fe200000001ff */
[----:B------:R-:W-:Y:S05]  /*0130*/  BRA `(.L_x_0) ;  /* 0x00000000000c7947 */ /* 0x000fea0003800000 */
.L_x_1:
[----:B------:R-:W1:Y:S01]  /*0140*/  LDCU UR4, c[0x0][0x880] ;  /* 0x00011000ff0477ac */ /* 0x000e620008000800 */
[----:B------:R-:W-:Y:S01]  /*0150*/  HFMA2 R88, -RZ, RZ, 0, 5.9604644775390625e-08 ;  /* 0x00000001ff587431 */ /* 0x000fe200000001ff */
[----:B-1----:R-:W-:Y:S02]  /*0160*/  MOV R49, UR4 ;  /* 0x0000000400317c02 */ /* 0x002fe40008000f00 */
.L_x_0:
[----:B------:R-:W2:Y:S02]  /*0170*/  LDCU.64 UR8, c[0x0][0x8b0] ;  /* 0x00011600ff0877ac */ /* 0x000ea40008000a00 */
[----:B--2---:R-:W-:-:S04]  /*0180*/  UISETP.NE.U32.AND UP0, UPT, UR8, URZ, UPT ;  /* 0x000000ff0800728c */ /* 0x004fc8000bf05070 */
[----:B------:R-:W-:-:S09]  /*0190*/  UISETP.NE.AND.EX UP0, UPT, UR9, URZ, UPT, UP0 ;  /* 0x000000ff0900728c */ /* 0x000fd2000bf05300 */
[----:B------:R-:W-:Y:S05]  /*01a0*/  BRA.U UP0, `(.L_x_2) ;  /* 0x0000000100247547 */ /* 0x000fea000b800000 */
[----:B------:R-:W2:Y:S02]  /*01b0*/  LDCU.64 UR8, c[0x0][0x8a8] ;  /* 0x00011500ff0877ac */ /* 0x000ea40008000a00 */
[----:B--2---:R-:W-:-:S04]  /*01c0*/  UISETP.NE.U32.AND UP0, UPT, UR8, URZ, UPT ;  /* 0x000000ff0800728c */ /* 0x004fc8000bf05070 */
[----:B------:R-:W-:-:S09]  /*01d0*/  UISETP.NE.AND.EX UP0, UPT, UR9, URZ, UPT, UP0 ;  /* 0x000000ff0900728c */ /* 0x000fd2000bf05300 */
[----:B------:R-:W-:Y:S05]  /*01e0*/  BRA.U !UP0, `(.L_x_3) ;  /* 0x00000001080c7547 */ /* 0x000fea000b800000 */
[----:B-1----:R-:W1:Y:S02]  /*01f0*/  LDC.64 R2, c[0x0][0x8a8] ;  /* 0x00022a00ff027b82 */ /* 0x002e640000000a00 */
[----:B-1----:R2:W5:Y:S01]  /*0200*/  LDG.E R47, desc[UR46][R2.64] ;  /* 0x0000002e022f7981 */ /* 0x002562000c1e1900 */
[----:B------:R-:W-:Y:S05]  /*0210*/  BRA `(.L_x_2) ;  /* 0x0000000000087947 */ /* 0x000fea0003800000 */
.L_x_3:
[----:B------:R-:W2:Y:S02]  /*0220*/  LDCU UR4, c[0x0][0x8a0] ;  /* 0x00011400ff0477ac */ /* 0x000ea40008000800 */
[----:B--2---:R-:W-:Y:S02]  /*0230*/  MOV R47, UR4 ;  /* 0x00000004002f7c02 */ /* 0x004fe40008000f00 */
.L_x_2:
[----:B------:R-:W-:Y:S01]  /*0240*/  IMAD.U32 R0, RZ, RZ, UR5 ;  /* 0x00000005ff007e24 */ /* 0x000fe2000f8e00ff */
[----:B------:R-:W-:Y:S04]  /*0250*/  BSSY.RECONVERGENT B0, `(.L_x_4) ;  /* 0x000000c000007945 */ /* 0x000fe80003800200 */
[C---:B------:R-:W-:Y:S02]  /*0260*/  ISETP.NE.OR P1, PT, R0.reuse, 0x1, !P6 ;  /* 0x000000010000780c */ /* 0x040fe40007725670 */
[----:B------:R-:W-:-:S11]  /*0270*/  ISETP.NE.OR P0, PT, R0, 0x3, !P6 ;  /* 0x000000030000780c */ /* 0x000fd60007705670 */
[----:B------:R-:W-:Y:S05]  /*0280*/  @P1 BRA `(.L_x_5) ;  /* 0x0000000000201947 */ /* 0x000fea0003800000 */
[----:B------:R-:W3:Y:S02]  /*0290*/  LDCU.64 UR8, c[0x0][0x348] ;  /* 0x00006900ff0877ac */ /* 0x000ee40008000a00 */
[----:B---3--:R-:W-:Y:S02]  /*02a0*/  UIADD3 UR10, UP1, UPT, UR8, 0x80, URZ ;  /* 0x00000080080a7890 */ /* 0x008fe4000ff3e0ff */
[----:B------:R-:W-:Y:S02]  /*02b0*/  UIADD3 UR8, UP0, UPT, UR8, 0x180, URZ ;  /* 0x0000018008087890 */ /* 0x000fe4000ff1e0ff */
[----:B------:R-:W-:Y:S02]  /*02c0*/  UIADD3.X UR11, UPT, UPT, URZ, UR9, URZ, UP1, !UPT ;  /* 0x00000009ff0b7290 */ /* 0x000fe40008ffe4ff */
[----:B------:R-:W-:-:S07]  /*02d0*/  UIADD3.X UR9, UPT, UPT, URZ, UR9, URZ, UP0, !UPT ;  /* 0x00000009ff097290 */ /* 0x000fce00087fe4ff */
[----:B------:R3:W-:Y:S02]  /*02e0*/  UTMACCTL.PF [UR10] ;  /* 0x000000000a0079b9 */ /* 0x0007e40008040000 */
[----:B------:R3:W-:Y:S02]  /*02f0*/  UTMACCTL.PF [UR8] ;  /* 0x00000000080079b9 */ /* 0x0007e40008040000 */
[----:B---3--:R-:W-:Y:S01]  /*0300*/  NOP ;  /* 0x0000000000007918 */ /* 0x008fe20000000000 */
.L_x_5:
[----:B------:R-:W-:Y:S05]  /*0310*/  BSYNC.RECONVERGENT B0 ;  /* 0x0000000000007941 */ /* 0x000fea0003800200 */
.L_x_4:
[----:B------:R-:W-:Y:S04]  /*0320*/  BSSY.RECONVERGENT B0, `(.L_x_6) ;  /* 0x000000a000007945 */ /* 0x000fe80003800200 */
        /* <DEDUP_REMOVED lines=9> */
.L_x_7:
[----:B------:R-:W-:Y:S05]  /*03c0*/  BSYNC.RECONVERGENT B0 ;  /* 0x0000000000007941 */ /* 0x000fea0003800200 */
.L_x_6:
[----:B------:R-:W3:Y:S01]  /*03d0*/  LDCU.64 UR8, c[0x0][0x888] ;  /* 0x00011100ff0877ac */ /* 0x000ee20008000a00 */
[----:B------:R-:W-:Y:S02]  /*03e0*/  UISETP.EQ.U32.AND UP1, UPT, UR6, URZ, UPT ;  /* 0x000000ff0600728c */ /* 0x000fe4000bf22070 */
[----:B------:R-:W-:Y:S02]  /*03f0*/  UPLOP3.LUT UP4, UPT, UPT, UPT, UPT, 0x80, 0x8 ;  /* 0x000000000008789c */ /* 0x000fe40003f8f070 */
[----:B---3--:R-:W-:-:S04]  /*0400*/  UISETP.NE.U32.AND UP0, UPT, UR8, URZ, UPT ;  /* 0x000000ff0800728c */ /* 0x008fc8000bf05070 */
[----:B------:R-:W-:-:S04]  /*0410*/  UISETP.NE.AND.EX UP0, UPT, UR9, URZ, UPT, UP0 ;  /* 0x000000ff0900728c */ /* 0x000fc8000bf05300 */
[----:B------:R-:W-:-:S04]  /*0420*/  UISETP.EQ.OR.EX UP2, UPT, UR7, URZ, !UP0, UP1 ;  /* 0x000000ff0700728c */ /* 0x000fc8000c742710 */
[----:B------:R-:W-:-:S05]  /*0430*/  UP2UR UR50, UPR, URZ, 0x4 ;  /* 0x00000004ff327883 */ /* 0x000fca0008000000 */
[----:B------:R-:W-:Y:S07]  /*0440*/  BRA.U !UP2, `(.L_x_8) ;  /* 0x000000010a207547 */ /* 0x000fee000b800000 */
[----:B------:R-:W-:Y:S01]  /*0450*/  UISETP.NE.U32.AND UP1, UPT, UR6, URZ, UPT ;  /* 0x000000ff0600728c */ /* 0x000fe2000bf25070 */
[----:B-----5:R-:W-:Y:S01]  /*0460*/  FSETP.NEU.AND P0, PT, R49, RZ, PT ;  /* 0x000000ff3100720b */ /* 0x020fe20003f0d000 */
[----:B------:R-:W-:Y:S02]  /*0470*/  USEL UR4, URZ, 0xffffffff, UP0 ;  /* 0xffffffffff047887 */ /* 0x000fe40008000000 */
[----:B------:R-:W-:-:S10]  /*0480*/  UISETP.NE.AND.EX UP1, UPT, UR7, URZ, UPT, UP1 ;  /* 0x000000ff0700728c */ /* 0x000fd4000bf25310 */
[----:B------:R-:W-:Y:S01]  /*0490*/  VOTEU.ANY UP0, P0 ;  /* 0x0000000000ff7886 */ /* 0x000fe20000000100 */
[----:B------:R-:W-:-:S04]  /*04a0*/  @!UP1 USEL UR4, URZ, 0xffffffff, UP0 ;  /* 0xffffffffff049887 */ /* 0x000fc80008000000 */
[----:B------:R-:W-:-:S04]  /*04b0*/  ULOP3.LUT UR4, UR4, 0x1, URZ, 0xc0, !UPT ;  /* 0x0000000104047892 */ /* 0x000fc8000f8ec0ff */
[----:B------:R-:W-:-:S11]  /*04c0*/  UISETP.NE.U32.AND UP4, UPT, UR4, 0x1, UPT ;  /* 0x000000010400788c */ /* 0x000fd6000bf85070 */
.L_x_8:
[----:B-12---:R-:W1:Y:S01]  /*04d0*/  SHFL.IDX PT, R2, R92, RZ, 0x1f ;  /* 0x00001fff5c027589 */ /* 0x006e6200000e0000 */
[----:B------:R-:W-:-:S04]  /*04e0*/  UISETP.NE.AND UP0, UPT, UR5, 0x2, UPT ;  /* 0x000000020500788c */ /* 0x000fc8000bf05270 */
[----:B------:R-:W-:Y:S01]  /*04f0*/  USEL UR7, URZ, 0x1, UP0 ;  /* 0x00000001ff077887 */ /* 0x000fe20008000000 */
[----:B-1----:R-:W-:-:S13]  /*0500*/  ISETP.NE.AND P0, PT, R2, RZ, PT ;  /* 0x000000ff0200720c */ /* 0x002fda0003f05270 */
[----:B------:R-:W-:Y:S05]  /*0510*/  @P0 BRA `(.L_x_9) ;  /* 0x0000000000580947 */ /* 0x000fea0003800000 */
[----:B------:R-:W1:Y:S01]  /*0520*/  S2UR UR8, SR_CgaCtaId ;  /* 0x00000000000879c3 */ /* 0x000e620000008800 */
[----:B------:R-:W-:Y:S01]  /*0530*/  UMOV UR9, 0x400 ;  /* 0x0000040000097882 */ /* 0x000fe20000000000 */
[----:B------:R-:W-:Y:S01]  /*0540*/  UMOV UR6, 0x1 ;  /* 0x0000000100067882 */ /* 0x000fe20000000000 */
[----:B------:R-:W-:Y:S01]  /*0550*/  UMOV UR4, 0x8 ;  /* 0x0000000800047882 */ /* 0x000fe20000000000 */
[----:B------:R-:W-:-:S04]  /*0560*/  UIADD3 UR10, UPT, UPT, -UR6, 0x100000, URZ ;  /* 0x00100000060a7890 */ /* 0x000fc8000fffe1ff */
[----:B------:R-:W-:Y:S02]  /*0570*/  USHF.L.U32 UR11, UR10, 0xb, URZ ;  /* 0x0000000b0a0b7899 */ /* 0x000fe400080006ff */
[----:B------:R-:W-:Y:S02]  /*0580*/  USHF.L.U32 UR10, UR10, 0x1, URZ ;  /* 0x000000010a0a7899 */ /* 0x000fe400080006ff */
[----:B------:R-:W-:-:S04]  /*0590*/  UIADD3 UR12, UPT, UPT, -UR4, 0x100000, URZ ;  /* 0x00100000040c7890 */ /* 0x000fc8000fffe1ff */
[----:B------:R-:W-:Y:S02]  /*05a0*/  USHF.L.U32 UR13, UR12, 0xb, URZ ;  /* 0x0000000b0c0d7899 */ /* 0x000fe400080006ff */
[----:B------:R-:W-:Y:S01]  /*05b0*/  USHF.L.U32 UR12, UR12, 0x1, URZ ;  /* 0x000000010c0c7899 */ /* 0x000fe200080006ff */
[----:B------:R-:W-:Y:S01]  /*05c0*/  ELECT P0, URZ, PT ;  /* 0x0000000000ff782f */ /* 0x000fe20003800000 */
[----:B-1----:R-:W-:Y:S01]  /*05d0*/  ULEA UR8, UR8, UR9, 0x18 ;  /* 0x0000000908087291 */ /* 0x002fe2000f8ec0ff */
[----:B------:R-:W1:Y:S11]  /*05e0*/  FENCE.VIEW.ASYNC.S ;  /* 0x00000000000073c6 */ /* 0x000e760000000000 */
[----:B-1----:R1:W2:Y:S01]  /*05f0*/  SYNCS.EXCH.64 URZ, [UR8], UR10 ;  /* 0x0000000a08ff75b2 */ /* 0x0022a20008000100 */
[----:B------:R1:W3:Y:S01]  /*0600*/  SYNCS.EXCH.64 URZ, [UR8+0x20], UR12 ;  /* 0x0000200c08ff75b2 */ /* 0x0002e20008000100 */
[----:B------:R1:W4:Y:S01]  /*0610*/  SYNCS.EXCH.64 URZ, [UR8+0x8], UR10 ;  /* 0x0000080a08ff75b2 */ /* 0x0003220008000100 */
[----:B------:R1:W1:Y:S01]  /*0620*/  SYNCS.EXCH.64 URZ, [UR8+0x28], UR12 ;  /* 0x0000280c08ff75b2 */ /* 0x0002620008000100 */
[----:B------:R1:W1:Y:S01]  /*0630*/  SYNCS.EXCH.64 URZ, [UR8+0x10], UR10 ;  /* 0x0000100a08ff75b2 */ /* 0x0002620008000100 */
[----:B------:R1:W1:Y:S01]  /*0640*/  SYNCS.EXCH.64 URZ, [UR8+0x30], UR12 ;  /* 0x0000300c08ff75b2 */ /* 0x0002620008000100 */
[----:B------:R1:W1:Y:S01]  /*0650*/  SYNCS.EXCH.64 URZ, [UR8+0x18], UR10 ;  /* 0x0000180a08ff75b2 */ /* 0x0002620008000100 */
[----:B------:R1:W1:Y:S01]  /*0660*/  SYNCS.EXCH.64 URZ, [UR8+0x38], UR12 ;  /* 0x0000380c08ff75b2 */ /* 0x0002620008000100 */
[----:B------:R-:W-:Y:S01]  /*0670*/  NOP ;  /* 0x0000000000007918 */ /* 0x000fe20000000000 */
.L_x_9:
[----:B------:R-:W2:Y:S01]  /*0680*/  SHFL.IDX PT, R2, R92, RZ, 0x1f ;  /* 0x00001fff5c027589 */ /* 0x000ea200000e0000 */
[----:B------:R-:W-:Y:S01]  /*0690*/  NOP ;  /* 0x0000000000007918 */ /* 0x000fe20000000000 */
[----:B--2---:R-:W-:-:S13]  /*06a0*/  ISETP.NE.AND P0, PT, R2, 0x1, PT ;  /* 0x000000010200780c */ /* 0x004fda0003f05270 */
[----:B------:R-:W-:Y:S05]  /*06b0*/  @P0 BRA `(.L_x_10) ;  /* 0x0000000000580947 */ /* 0x000fea0003800000 */
[----:B-1----:R-:W1:Y:S01]  /*06c0*/  S2UR UR8, SR_CgaCtaId ;  /* 0x00000000000879c3 */ /* 0x002e620000008800 */
        /* <DEDUP_REMOVED lines=12> */
[----:B-1----:R2:W1:Y:S01]  /*0790*/  SYNCS.EXCH.64 URZ, [UR8+0x40], UR10 ;  /* 0x0000400a08ff75b2 */ /* 0x0024620008000100 */
[----:B------:R2:W1:Y:S01]  /*07a0*/  SYNCS.EXCH.64 URZ, [UR8+0x60], UR12 ;  /* 0x0000600c08ff75b2 */ /* 0x0004620008000100 */
[----:B------:R2:W1:Y:S01]  /*07b0*/  SYNCS.EXCH.64 URZ, [UR8+0x48], UR10 ;  /* 0x0000480a08ff75b2 */ /* 0x0004620008000100 */
[----:B------:R2:W1:Y:S01]  /*07c0*/  SYNCS.EXCH.64 URZ, [UR8+0x68], UR12 ;  /* 0x0000680c08ff75b2 */ /* 0x0004620008000100 */
[----:B------:R2:W1:Y:S01]  /*07d0*/  SYNCS.EXCH.64 URZ, [UR8+0x50], UR10 ;  /* 0x0000500a08ff75b2 */ /* 0x0004620008000100 */
[----:B------:R2:W1:Y:S01]  /*07e0*/  SYNCS.EXCH.64 URZ, [UR8+0x70], UR12 ;  /* 0x0000700c08ff75b2 */ /* 0x0004620008000100 */
[----:B------:R2:W1:Y:S01]  /*07f0*/  SYNCS.EXCH.64 URZ, [UR8+0x58], UR10 ;  /* 0x0000580a08ff75b2 */ /* 0x0004620008000100 */
[----:B------:R2:W1:Y:S02]  /*0800*/  SYNCS.EXCH.64 URZ, [UR8+0x78], UR12 ;  /* 0x0000780c08ff75b2 */ /* 0x0004640008000100 */
[----:B--2---:R-:W-:Y:S01]  /*0810*/  NOP ;  /* 0x0000000000007918 */ /* 0x004fe20000000000 */
.L_x_10:
[----:B------:R-:W2:Y:S01]  /*0820*/  SHFL.IDX PT, R2, R92, RZ, 0x1f ;  /* 0x00001fff5c027589 */ /* 0x000ea200000e0000 */
[----:B------:R-:W-:Y:S01]  /*0830*/  NOP ;  /* 0x0000000000007918 */ /* 0x000fe20000000000 */
[----:B--2---:R-:W-:-:S13]  /*0840*/  ISETP.NE.AND P0, PT, R2, 0x3, PT ;  /* 0x000000030200780c */ /* 0x004fda0003f05270 */
[----:B------:R-:W-:Y:S05]  /*0850*/  @P0 BRA `(.L_x_11) ;  /* 0x0000000000300947 */ /* 0x000fea0003800000 */
[----:B------:R-:W2:Y:S01]  /*0860*/  S2UR UR6, SR_CgaCtaId ;  /* 0x00000000000679c3 */ /* 0x000ea20000008800 */
[----:B-1----:R-:W-:Y:S01]  /*0870*/  UMOV UR8, 0x400 ;  /* 0x0000040000087882 */ /* 0x002fe20000000000 */
[----:B------:R-:W-:Y:S01]  /*0880*/  UMOV UR4, 0x20 ;  /* 0x0000002000047882 */ /* 0x000fe20000000000 */
[----:B------:R-:W-:Y:S01]  /*0890*/  ELECT P0, URZ, PT ;  /* 0x0000000000ff782f */ /* 0x000fe20003800000 */
[----:B--2---:R-:W-:Y:S02]  /*08a0*/  ULEA UR6, UR6, UR8, 0x18 ;  /* 0x0000000806067291 */ /* 0x004fe4000f8ec0ff */
[----:B------:R-:W-:-:S04]  /*08b0*/  UIADD3 UR8, UPT, UPT, -UR4, 0x100000, URZ ;  /* 0x0010000004087890 */ /* 0x000fc8000fffe1ff */
[----:B------:R-:W-:Y:S02]  /*08c0*/  USHF.L.U32 UR9, UR8, 0xb, URZ ;  /* 0x0000000b08097899 */ /* 0x000fe400080006ff */
[----:B------:R-:W-:Y:S01]  /*08d0*/  USHF.L.U32 UR8, UR8, 0x1, URZ ;  /* 0x0000000108087899 */ /* 0x000fe200080006ff */
[----:B------:R-:W1:Y:S11]  /*08e0*/  FENCE.VIEW.ASYNC.S ;  /* 0x00000000000073c6 */ /* 0x000e760000000000 */
[----:B-1----:R2:W1:Y:S01]  /*08f0*/  SYNCS.EXCH.64 URZ, [UR6+0x80], UR8 ;  /* 0x0000800806ff75b2 */ /* 0x0024620008000100 */
[----:B------:R2:W1:Y:S02]  /*0900*/  SYNCS.EXCH.64 URZ, [UR6+0x88], UR8 ;  /* 0x0000880806ff75b2 */ /* 0x0004640008000100 */
[----:B--2---:R-:W-:Y:S01]  /*0910*/  NOP ;  /* 0x0000000000007918 */ /* 0x004fe20000000000 */
.L_x_11:
[----:B------:R-:W2:Y:S01]  /*0920*/  SHFL.IDX PT, R2, R92, RZ, 0x1f ;  /* 0x00001fff5c027589 */ /* 0x000ea200000e0000 */
[----:B------:R-:W-:Y:S01]  /*0930*/  NOP ;  /* 0x0000000000007918 */ /* 0x000fe20000000000 */
[----:B--2---:R-:W-:-:S13]  /*0940*/  ISETP.NE.AND P0, PT, R2, 0x4, PT ;  /* 0x000000040200780c */ /* 0x004fda0003f05270 */
[----:B------:R-:W-:Y:S05]  /*0950*/  @P0 BRA `(.L_x_12) ;  /* 0x00000000004c0947 */ /* 0x000fea0003800000 */
[----:B------:R-:W2:Y:S01]  /*0960*/  S2UR UR6, SR_CgaCtaId ;  /* 0x00000000000679c3 */ /* 0x000ea20000008800 */
[----:B------:R-:W-:Y:S01]  /*0970*/  UMOV UR9, 0x720 ;  /* 0x0000072000097882 */ /* 0x000fe20000000000 */
[----:B-1----:R-:W-:Y:S01]  /*0980*/  UMOV UR8, 0x400 ;  /* 0x0000040000087882 */ /* 0x002fe20000000000 */
[----:B------:R-:W-:Y:S01]  /*0990*/  USEL UR9, UR9, 0x620, UP4 ;  /* 0x0000062009097887 */ /* 0x000fe2000a000000 */
[----:B------:R-:W-:Y:S01]  /*09a0*/  UMOV UR4, 0x1 ;  /* 0x0000000100047882 */ /* 0x000fe20000000000 */
[----:B------:R-:W-:Y:S01]  /*09b0*/  ELECT P0, URZ, PT ;  /* 0x0000000000ff782f */ /* 0x000fe20003800000 */
[----:B------:R-:W-:-:S04]  /*09c0*/  UIADD3 UR10, UPT, UPT, -UR4, 0x100000, URZ ;  /* 0x00100000040a7890 */ /* 0x000fc8000fffe1ff */
[----:B------:R-:W-:Y:S02]  /*09d0*/  USHF.L.U32 UR11, UR10, 0xb, URZ ;  /* 0x0000000b0a0b7899 */ /* 0x000fe400080006ff */
[----:B------:R-:W-:Y:S02]  /*09e0*/  USHF.L.U32 UR10, UR10, 0x1, URZ ;  /* 0x000000010a0a7899 */ /* 0x000fe400080006ff */
[----:B--2---:R-:W-:Y:S02]  /*09f0*/  ULEA UR6, UR6, UR8, 0x18 ;  /* 0x0000000806067291 */ /* 0x004fe4000f8ec0ff */
[----:B------:R-:W-:-:S04]  /*0a00*/  UIADD3 UR8, UPT, UPT, -UR9, 0x100000, URZ ;  /* 0x0010000009087890 */ /* 0x000fc8000fffe1ff */
[----:B------:R-:W-:Y:S02]  /*0a10*/  USHF.L.U32 UR9, UR8, 0xb, URZ ;  /* 0x0000000b08097899 */ /* 0x000fe400080006ff */
[----:B------:R-:W-:Y:S01]  /*0a20*/  USHF.L.U32 UR8, UR8, 0x1, URZ ;  /* 0x0000000108087899 */ /* 0x000fe200080006ff */
[----:B------:R-:W1:Y:S03]  /*0a30*/  FENCE.VIEW.ASYNC.S ;  /* 0x00000000000073c6 */ /* 0x000e660000000000 */
[----:B-1----:R2:W1:Y:S08]  /*0a40*/  SYNCS.EXCH.64 URZ, [UR6+0x90], UR10 ;  /* 0x0000900a06ff75b2 */ /* 0x0024700008000100 */
[----:B------:R2:W1:Y:S01]  /*0a50*/  SYNCS.EXCH.64 URZ, [UR6+0xa0], UR8 ;  /* 0x0000a00806ff75b2 */ /* 0x0004620008000100 */
[----:B------:R2:W1:Y:S01]  /*0a60*/  SYNCS.EXCH.64 URZ, [UR6+0x98], UR10 ;  /* 0x0000980a06ff75b2 */ /* 0x0004620008000100 */
[----:B------:R2:W1:Y:S02]  /*0a70*/  SYNCS.EXCH.64 URZ, [UR6+0xa8], UR8 ;  /* 0x0000a80806ff75b2 */ /* 0x0004640008000100 */
[----:B--2---:R-:W-:Y:S01]  /*0a80*/  NOP ;  /* 0x0000000000007918 */ /* 0x004fe20000000000 */
.L_x_12:
        /* <DEDUP_REMOVED lines=26> */
.L_x_13:
[----:B------:R-:W2:Y:S01]  /*0c30*/  SHFL.IDX PT, R2, R92, RZ, 0x1f ;  /* 0x00001fff5c027589 */ /* 0x000ea200000e0000 */
[----:B------:R-:W1:Y:S01]  /*0c40*/  S2UR UR37, SR_CgaCtaId ;  /* 0x00000000002579c3 */ /* 0x000e620000008800 */
[----:B------:R-:W-:Y:S01]  /*0c50*/  NOP ;  /* 0x0000000000007918 */ /* 0x000fe20000000000 */
[----:B--2---:R-:W-:-:S13]  /*0c60*/  ISETP.NE.AND P0, PT, R2, 0x3, PT ;  /* 0x000000030200780c */ /* 0x004fda0003f05270 */
[----:B-1----:R-:W-:Y:S05]  /*0c70*/  @P0 BRA `(.L_x_14) ;  /* 0x0000000000340947 */ /* 0x002fea0003800000 */
[----:B------:R-:W-:Y:S01]  /*0c80*/  UMOV UR6, 0x400 ;  /* 0x0000040000067882 */ /* 0x000fe20000000000 */
[----:B------:R-:W-:Y:S01]  /*0c90*/  UMOV UR4, 0x20 ;  /* 0x0000002000047882 */ /* 0x000fe20000000000 */
[----:B------:R-:W-:Y:S02]  /*0ca0*/  ULEA UR6, UR37, UR6, 0x18 ;  /* 0x0000000625067291 */ /* 0x000fe4000f8ec0ff */
[----:B------:R-:W-:-:S04]  /*0cb0*/  UIADD3 UR8, UPT, UPT, -UR4, 0x100000, URZ ;  /* 0x0010000004087890 */ /* 0x000fc8000fffe1ff */
[----:B------:R-:W-:Y:S02]  /*0cc0*/  USHF.L.U32 UR9, UR8, 0xb, URZ ;  /* 0x0000000b08097899 */ /* 0x000fe400080006ff */
[----:B------:R-:W-:Y:S01]  /*0cd0*/  USHF.L.U32 UR8, UR8, 0x1, URZ ;  /* 0x0000000108087899 */ /* 0x000fe200080006ff */
[----:B------:R-:W-:Y:S01]  /*0ce0*/  ELECT P0, URZ, PT ;  /* 0x0000000000ff782f */ /* 0x000fe20003800000 */
[----:B------:R-:W1:Y:S10]  /*0cf0*/  FENCE.VIEW.ASYNC.S ;  /* 0x00000000000073c6 */ /* 0x000e740000000000 */
[----:B-1----:R1:W2:Y:S01]  /*0d00*/  SYNCS.EXCH.64 URZ, [UR6+0xf0], UR8 ;  /* 0x0000f00806ff75b2 */ /* 0x0022a20008000100 */
[----:B------:R1:W1:Y:S01]  /*0d10*/  SYNCS.EXCH.64 URZ, [UR6+0x100], UR8 ;  /* 0x0001000806ff75b2 */ /* 0x0002620008000100 */
[----:B------:R1:W1:Y:S01]  /*0d20*/  SYNCS.EXCH.64 URZ, [UR6+0xf8], UR8 ;  /* 0x0000f80806ff75b2 */ /* 0x0002620008000100 */
[----:B------:R1:W1:Y:S01]  /*0d30*/  SYNCS.EXCH.64 URZ, [UR6+0x108], UR8 ;  /* 0x0001080806ff75b2 */ /* 0x0002620008000100 */
[----:B------:R-:W-:Y:S01]  /*0d40*/  NOP ;  /* 0x0000000000007918 */ /* 0x000fe20000000000 */
.L_x_14:
[----:B------:R-:W3:Y:S01]  /*0d50*/  LDCU UR4, c[0x0][0x36c] ;  /* 0x00006d80ff0477ac */ /* 0x000ee20008000800 */
[----:B------:R-:W-:Y:S01]  /*0d60*/  ISETP.NE.OR P6, PT, R0, 0x2, !P6 ;  /* 0x000000020000780c */ /* 0x000fe200077c5670 */
[----:B------:R-:W-:Y:S01]  /*0d70*/  NOP ;  /* 0x0000000000007918 */ /* 0x000fe20000000000 */
[----:B------:R-:W-:Y:S01]  /*0d80*/  LOP3.LUT R9, R101, 0x1f, RZ, 0xc0, !PT ;  /* 0x0000001f65097812 */ /* 0x000fe200078ec0ff */
[----:B------:R-:W-:Y:S02]  /*0d90*/  UISETP.NE.AND UP3, UPT, UR5, URZ, UPT ;  /* 0x000000ff0500728c */ /* 0x000fe4000bf65270 */
[----:B---3--:R-:W-:-:S09]  /*0da0*/  UISETP.EQ.U32.AND UP0, UPT, UR4, 0x1, UPT ;  /* 0x000000010400788c */ /* 0x008fd2000bf02070 */
[----:B------:R-:W-:Y:S05]  /*0db0*/  BRA.U !UP0, `(.L_x_15) ;  /* 0x0000000108087547 */ /* 0x000fea000b800000 */
[----:B-12-4-:R-:W-:Y:S01]  /*0dc0*/  UCGABAR_ARV ;  /* 0x00000000000079c7 */ /* 0x016fe20008000000 */
[----:B------:R-:W-:Y:S05]  /*0dd0*/  BRA `(.L_x_16) ;  /* 0x0000000000047947 */ /* 0x000fea0003800000 */
.L_x_15:
[----:B-12-4-:R-:W-:Y:S01]  /*0de0*/  NOP ;  /* 0x0000000000007918 */ /* 0x016fe20000000000 */
.L_x_16:
[----:B------:R-:W1:Y:S01]  /*0df0*/  S2UR UR8, SR_CTAID.Y ;  /* 0x00000000000879c3 */ /* 0x000e620000002600 */
[----:B------:R-:W-:-:S05]  /*0e00*/  CS2R.32 R87, SR_CgaSize ;  /* 0x0000000000577805 */ /* 0x000fca0000008a00 */
[----:B------:R-:W-:-:S05]  /*0e10*/  IMAD R87, R87, -0xa0, RZ ;  /* 0xffffff6057577824 */ /* 0x000fca00078e02ff */
[----:B------:R-:W-:-:S14]  /*0e20*/  R2UR UR4, R87 ;  /* 0x00000000570472ca */ /* 0x000fdc00000e0000 */
[----:B------:R-:W2:Y:S01]  /*0e30*/  LDCU UR4, c[0x0][UR4+0x2b4] ;  /* 0x00005680040477ac */ /* 0x000ea20008000800 */
[----:B------:R-:W-:-:S05]  /*0e40*/  CS2R.32 R87, SR_CgaSize ;  /* 0x0000000000577805 */ /* 0x000fca0000008a00 */
[----:B------:R-:W-:-:S05]  /*0e50*/  IMAD R87, R87, -0xa0, RZ ;  /* 0xffffff6057577824 */ /* 0x000fca00078e02ff */
[----:B------:R-:W-:-:S14]  /*0e60*/  R2UR UR6, R87 ;  /* 0x00000000570672ca */ /* 0x000fdc00000e0000 */
[----:B------:R-:W3:Y:S01]  /*0e70*/  LDCU UR6, c[0x0][UR6+0x2b0] ;  /* 0x00005600060677ac */ /* 0x000ee20008000800 */
[----:B------:R-:W4:Y:S01]  /*0e80*/  S2UR UR9, SR_CTAID.X ;  /* 0x00000000000979c3 */ /* 0x000f220000002500 */
[----:B------:R-:W-:Y:S01]  /*0e90*/  UISETP.NE.AND UP1, UPT, UR5, 0x2, UPT ;  /* 0x000000020500788c */ /* 0x000fe2000bf25270 */
[----:B------:R-:W-:-:S05]  /*0ea0*/  CS2R.32 R0, SR_CgaSize ;  /* 0x0000000000007805 */ /* 0x000fca0000008a00 */
[----:B------:R-:W-:-:S06]  /*0eb0*/  IMAD R0, R0, -0xa0, RZ ;  /* 0xffffff6000007824 */ /* 0x000fcc00078e02ff */
[----:B------:R-:W3:Y:S01]  /*0ec0*/  LDC R0, c[0x0][R0+0x2a4] ;  /* 0x0000a90000007b82 */ /* 0x000ee20000000800 */
[----:B-1----:R-:W-:-:S07]  /*0ed0*/  I2FP.F32.U32 R86, UR8 ;  /* 0x0000000800567c45 */ /* 0x002fce0008201000 */
[----:B------:R-:W1:Y:S01]  /*0ee0*/  LDC R11, c[0x0][0xb24] ;  /* 0x0002c900ff0b7b82 */ /* 0x000e620000000800 */
[----:B------:R-:W-:Y:S01]  /*0ef0*/  MOV R20, UR8 ;  /* 0x0000000800147c02 */ /* 0x000fe20008000f00 */
[----:B--2---:R-:W-:Y:S01]  /*0f00*/  FMUL R86, R86, UR4 ;  /* 0x0000000456567c20 */ /* 0x004fe20008400000 */
[----:B------:R-:W-:Y:S01]  /*0f10*/  USHF.L.U32 UR4, UR37, 0x9, URZ ;  /* 0x0000000925047899 */ /* 0x000fe200080006ff */
[----:B----4-:R-:W-:Y:S02]  /*0f20*/  I2FP.F32.U32 R87, UR9 ;  /* 0x0000000900577c45 */ /* 0x010fe40008201000 */
[----:B------:R-:W-:-:S05]  /*0f30*/  CS2R.32 R2, SR_CgaSize ;  /* 0x0000000000027805 */ /* 0x000fca0000008a00 */
[----:B------:R-:W-:-:S06]  /*0f40*/  IMAD R2, R2, -0xa0, RZ ;  /* 0xffffff6002027824 */ /* 0x000fcc00078e02ff */
[----:B------:R-:W2:Y:S01]  /*0f50*/  LDC R2, c[0x0][R2+0x2a0] ;  /* 0x0000a80002027b82 */ /* 0x000ea20000000800 */
[----:B------:R-:W-:Y:S01]  /*0f60*/  MOV R21, UR9 ;  /* 0x0000000900157c02 */ /* 0x000fe20008000f00 */
[----:B------:R-:W4:Y:S01]  /*0f70*/  F2I.U32.TRUNC.NTZ R86, R86 ;  /* 0x0000005600567305 */ /* 0x000f22000020f000 */
[----:B------:R-:W-:Y:S01]  /*0f80*/  ULOP3.LUT UR4, UR4, 0xe00, URZ, 0xc0, !UPT ;  /* 0x00000e0004047892 */ /* 0x000fe2000f8ec0ff */
[----:B---3--:R-:W-:Y:S01]  /*0f90*/  FMUL R87, R87, UR6 ;  /* 0x0000000657577c20 */ /* 0x008fe20008400000 */
[----:B------:R-:W3:Y:S03]  /*0fa0*/  LDCU UR6, c[0x0][0xb30] ;  /* 0x00016600ff0677ac */ /* 0x000ee60008000800 */
[----:B------:R-:W2:Y:S02]  /*0fb0*/  LDC R40, c[0x0][0xb24] ;  /* 0x0002c900ff287b82 */ /* 0x000ea40000000800 */
[----:B------:R-:W3:Y:S06]  /*0fc0*/  F2I.U32.TRUNC.NTZ R87, R87 ;  /* 0x0000005700577305 */ /* 0x000eec000020f000 */
[----:B------:R-:W2:Y:S01]  /*0fd0*/  S2UR UR36, SR_CTAID.Z ;  /* 0x00000000002479c3 */ /* 0x000ea20000002700 */
[----:B----4-:R-:W-:Y:S01]  /*0fe0*/  IMAD.MOV R86, RZ, RZ, -R86 ;  /* 0x000000ffff567224 */ /* 0x010fe200078e0a56 */
[----:B-1----:R-:W-:-:S03]  /*0ff0*/  ISETP.GE.AND P0, PT, R11, 0x1, PT ;  /* 0x000000010b00780c */ /* 0x002fc60003f06270 */
[----:B------:R-:W-:Y:S01]  /*1000*/  IMAD R86, R0, R86, UR8 ;  /* 0x0000000800567e24 */ /* 0x000fe2000f8e0256 */
[----:B------:R-:W-:Y:S01]  /*1010*/  PRMT R0, RZ, 0x7610, R0 ;  /* 0x00007610ff007816 */ /* 0x000fe20000000000 */
[----:B---3--:R-:W-:Y:S01]  /*1020*/  UISETP.NE.AND UP2, UPT, UR6, 0x1, UPT ;  /* 0x000000010600788c */ /* 0x008fe2000bf45270 */
[----:B------:R-:W-:-:S04]  /*1030*/  IMAD.MOV R87, RZ, RZ, -R87 ;  /* 0x000000ffff577224 */ /* 0x000fc800078e0a57 */
[----:B--2---:R-:W-:Y:S01]  /*1040*/  IMAD R87, R2, R87, UR9 ;  /* 0x0000000902577e24 */ /* 0x004fe2000f8e0257 */
[----:B------:R-:W-:Y:S06]  /*1050*/  BRA.U UP3, `(.L_x_17) ;  /* 0x0000000103747547 */ /* 0x000fec000b800000 */
[C---:B------:R-:W-:Y:S02]  /*1060*/  ISETP.NE.AND P3, PT, R86.reuse, 0x2, PT ;  /* 0x000000025600780c */ /* 0x040fe40003f65270 */
[C---:B------:R-:W-:Y:S02]  /*1070*/  ISETP.NE.AND P1, PT, R86.reuse, RZ, PT ;  /* 0x000000ff5600720c */ /* 0x040fe40003f25270 */
[----:B------:R-:W-:Y:S02]  /*1080*/  ISETP.NE.AND P4, PT, R86, 0x1, PT ;  /* 0x000000015600780c */ /* 0x000fe40003f85270 */
[----:B------:R-:W-:Y:S02]  /*1090*/  SEL R5, RZ, 0x4, P3 ;  /* 0x00000004ff057807 */ /* 0x000fe40001800000 */
[C---:B------:R-:W-:Y:S02]  /*10a0*/  ISETP.EQ.OR P3, PT, R87.reuse, RZ, !P1 ;  /* 0x000000ff5700720c */ /* 0x040fe40004f62670 */
[----:B------:R-:W-:-:S02]  /*10b0*/  ISETP.NE.AND P5, PT, R87, RZ, PT ;  /* 0x000000ff5700720c */ /* 0x000fc40003fa5270 */
[C---:B------:R-:W-:Y:S02]  /*10c0*/  ISETP.NE.AND P2, PT, R86.reuse, 0x3, PT ;  /* 0x000000035600780c */ /* 0x040fe40003f45270 */
[----:B------:R-:W-:Y:S02]  /*10d0*/  SEL R0, RZ, 0x2, P4 ;  /* 0x00000002ff007807 */ /* 0x000fe40002000000 */
[----:B------:R-:W-:Y:S02]  /*10e0*/  ISETP.NE.AND P1, PT, R86, 0x4, PT ;  /* 0x000000045600780c */ /* 0x000fe40003f25270 */
[----:B------:R-:W-:Y:S02]  /*10f0*/  SEL R0, R0, 0x2, P5 ;  /* 0x0000000200007807 */ /* 0x000fe40002800000 */
[----:B------:R-:W-:Y:S02]  /*1100*/  SEL R5, R5, 0x4, P5 ;  /* 0x0000000405057807 */ /* 0x000fe40002800000 */
[----:B------:R-:W-:-:S02]  /*1110*/  SEL R2, RZ, 0x1, !P3 ;  /* 0x00000001ff027807 */ /* 0x000fc40005800000 */
[----:B------:R-:W-:Y:S02]  /*1120*/  SEL R4, RZ, 0x8, P2 ;  /* 0x00000008ff047807 */ /* 0x000fe40001000000 */
[----:B------:R-:W-:Y:S02]  /*1130*/  SEL R3, RZ, 0x10, P1 ;  /* 0x00000010ff037807 */ /* 0x000fe40000800000 */
[C---:B------:R-:W-:Y:S02]  /*1140*/  ISETP.NE.AND P3, PT, R86.reuse, 0x5, PT ;  /* 0x000000055600780c */ /* 0x040fe40003f65270 */
[----:B------:R-:W-:Y:S02]  /*1150*/  ISETP.NE.AND P2, PT, R86, 0x6, PT ;  /* 0x000000065600780c */ /* 0x000fe40003f45270 */
[----:B------:R-:W-:Y:S02]  /*1160*/  IADD3 R5, PT, PT, R5, R0, R2 ;  /* 0x0000000005057210 */ /* 0x000fe40007ffe002 */
[----:B------:R-:W-:-:S02]  /*1170*/  SEL R4, R4, 0x8, P5 ;  /* 0x0000000804047807 */ /* 0x000fc40002800000 */
[----:B------:R-:W-:Y:S02]  /*1180*/  SEL R3, R3, 0x10, P5 ;  /* 0x0000001003037807 */ /* 0x000fe40002800000 */
[----:B------:R-:W-:Y:S02]  /*1190*/  ISETP.NE.AND P1, PT, R86, 0x7, PT ;  /* 0x000000075600780c */ /* 0x000fe40003f25270 */
[----:B------:R-:W-:Y:S02]  /*11a0*/  SEL R2, RZ, 0x20, P3 ;  /* 0x00000020ff027807 */ /* 0x000fe40001800000 */
[----:B------:R-:W-:Y:S02]  /*11b0*/  SEL R0, RZ, 0x40, P2 ;  /* 0x00000040ff007807 */ /* 0x000fe40001000000 */
[----:B------:R-:W-:Y:S02]  /*11c0*/  IADD3 R4, PT, PT, R3, R4, R5 ;  /* 0x0000000403047210 */ /* 0x000fe40007ffe005 */
[----:B------:R-:W-:-:S02]  /*11d0*/  SEL R3, RZ, 0x80, P1 ;  /* 0x00000080ff037807 */ /* 0x000fc40000800000 */
[----:B------:R-:W-:Y:S02]  /*11e0*/  SEL R2, R2, 0x20, P5 ;  /* 0x0000002002027807 */ /* 0x000fe40002800000 */
[----:B------:R-:W-:Y:S02]  /*11f0*/  SEL R0, R0, 0x40, P5 ;  /* 0x0000004000007807 */ /* 0x000fe40002800000 */
[----:B------:R-:W-:Y:S02]  /*1200*/  SEL R3, R3, 0x80, P5 ;  /* 0x0000008003037807 */ /* 0x000fe40002800000 */
[----:B------:R-:W-:-:S05]  /*1210*/  IADD3 R0, PT, PT, R0, R2, R4 ;  /* 0x0000000200007210 */ /* 0x000fca0007ffe004 */
[----:B------:R-:W-:Y:S02]  /*1220*/  IMAD.IADD R0, R0, 0x1, R3 ;  /* 0x0000000100007824 */ /* 0x000fe400078e0203 */
.L_x_17:
[----:B------:R-:W-:Y:S05]  /*1230*/  @!P0 BRA `(.L_x_18) ;  /* 0x0000000000b88947 */ /* 0x000fea0003800000 */
[----:B------:R-:W1:Y:S01]  /*1240*/  LDC.64 R4, c[0x0][0xb18] ;  /* 0x0002c600ff047b82 */ /* 0x000e620000000a00 */
[----:B------:R-:W-:-:S07]  /*1250*/  ISETP.NE.AND P0, PT, R11, 0x1, PT ;  /* 0x000000010b00780c */ /* 0x000fce0003f05270 */
[----:B------:R-:W2:Y:S08]  /*1260*/  LDC R10, c[0x0][0xb0c] ;  /* 0x0002c300ff0a7b82 */ /* 0x000eb00000000800 */
[----:B------:R-:W3:Y:S08]  /*1270*/  LDC R13, c[0x0][0x370] ;  /* 0x0000dc00ff0d7b82 */ /* 0x000ef00000000800 */
[----:B------:R-:W4:Y:S01]  /*1280*/  LDC R12, c[0x0][0x374] ;  /* 0x0000dd00ff0c7b82 */ /* 0x000f220000000800 */
[----:B-1----:R-:W-:-:S07]  /*1290*/  ISETP.NE.AND P1, PT, R4, 0x1, PT ;  /* 0x000000010400780c */ /* 0x002fce0003f25270 */
[----:B------:R-:W3:Y:S01]  /*12a0*/  LDC.64 R6, c[0x0][0xb10] ;  /* 0x0002c400ff067b82 */ /* 0x000ee20000000a00 */
[----:B--2---:R-:W-:-:S07]  /*12b0*/  ISETP.NE.AND P2, PT, R10, 0x1, PT ;  /* 0x000000010a00780c */ /* 0x004fce0003f45270 */
[----:B------:R-:W1:Y:S08]  /*12c0*/  LDC R8, c[0x0][0xb20] ;  /* 0x0002c800ff087b82 */ /* 0x000e700000000800 */
[----:B------:R-:W2:Y:S01]  /*12d0*/  LDC.64 R2, c[0x0][0xb28] ;  /* 0x0002ca00ff027b82 */ /* 0x000ea20000000a00 */
[----:B----4-:R-:W-:-:S04]  /*12e0*/  IMAD.HI.U32 R14, R12, R5, RZ ;  /* 0x000000050c0e7227 */ /* 0x010fc800078e00ff */
[----:B------:R-:W-:-:S04]  /*12f0*/  IMAD.HI.U32 R5, R20, R5, RZ ;  /* 0x0000000514057227 */ /* 0x000fc800078e00ff */
[----:B---3--:R-:W-:-:S05]  /*1300*/  IMAD.HI.U32 R15, R13, R6, RZ ;  /* 0x000000060d0f7227 */ /* 0x008fca00078e00ff */
[-C--:B------:R-:W-:Y:S01]  /*1310*/  @P2 SHF.R.U32.HI R13, RZ, R7.reuse, R15 ;  /* 0x00000007ff0d2219 */ /* 0x080fe2000001160f */
[C---:B------:R-:W-:Y:S01]  /*1320*/  IMAD.HI.U32 R15, R21.reuse, R6, RZ ;  /* 0x00000006150f7227 */ /* 0x040fe200078e00ff */
[-C--:B-1----:R-:W-:Y:S02]  /*1330*/  @P1 SHF.R.U32.HI R12, RZ, R8.reuse, R14 ;  /* 0x00000008ff0c1219 */ /* 0x082fe4000001160e */
[----:B------:R-:W-:Y:S02]  /*1340*/  SHF.R.U32.HI R5, RZ, R8, R5 ;  /* 0x00000008ff057219 */ /* 0x000fe40000011605 */
[----:B------:R-:W-:Y:S02]  /*1350*/  SHF.R.U32.HI R15, RZ, R7, R15 ;  /* 0x00000007ff0f7219 */ /* 0x000fe4000001160f */
[----:B------:R-:W-:Y:S01]  /*1360*/  SEL R5, R20, R5, !P1 ;  /* 0x0000000514057207 */ /* 0x000fe20004800000 */
[----:B--2---:R-:W-:Y:S01]  /*1370*/  IMAD.HI.U32 R14, R12, R2, RZ ;  /* 0x000000020c0e7227 */ /* 0x004fe200078e00ff */
[----:B------:R-:W-:-:S03]  /*1380*/  SEL R15, R21, R15, !P2 ;  /* 0x0000000f150f7207 */ /* 0x000fc60005000000 */
[----:B------:R-:W-:Y:S01]  /*1390*/  IMAD.HI.U32 R6, R13, R2, RZ ;  /* 0x000000020d067227 */ /* 0x000fe200078e00ff */
[----:B------:R-:W-:-:S04]  /*13a0*/  @P0 SHF.R.U32.HI R12, RZ, R3, R14 ;  /* 0x00000003ff0c0219 */ /* 0x000fc8000001160e */
[----:B------:R-:W-:Y:S01]  /*13b0*/  @P0 SHF.R.U32.HI R13, RZ, R3, R6 ;  /* 0x00000003ff0d0219 */ /* 0x000fe20000011606 */
[----:B------:R-:W-:-:S04]  /*13c0*/  IMAD R12, R12, R11, RZ ;  /* 0x0000000b0c0c7224 */ /* 0x000fc800078e02ff */
[----:B------:R-:W-:Y:S01]  /*13d0*/  IMAD R6, R13, R11, RZ ;  /* 0x0000000b0d067224 */ /* 0x000fe200078e02ff */
[----:B------:R-:W-:-:S04]  /*13e0*/  ISETP.GE.AND P1, PT, R5, R12, PT ;  /* 0x0000000c0500720c */ /* 0x000fc80003f26270 */
[----:B------:R-:W-:Y:S01]  /*13f0*/  ISETP.GE.OR P1, PT, R15, R6, P1 ;  /* 0x000000060f00720c */ /* 0x000fe20000f26670 */
[----:B------:R-:W-:-:S05]  /*1400*/  IMAD.HI.U32 R6, R5, R2, RZ ;  /* 0x0000000205067227 */ /* 0x000fca00078e00ff */
[----:B------:R-:W-:-:S04]  /*1410*/  SHF.R.U32.HI R6, RZ, R3, R6 ;  /* 0x00000003ff067219 */ /* 0x000fc80000011606 */
[----:B------:R-:W-:-:S03]  /*1420*/  SEL R6, R5, R6, !P0 ;  /* 0x0000000605067207 */ /* 0x000fc60004000000 */
[----:B------:R-:W-:Y:S01]  /*1430*/  @!P1 IMAD.HI.U32 R7, R15, R2, RZ ;  /* 0x000000020f079227 */ /* 0x000fe200078e00ff */
[----:B------:R-:W-:-:S04]  /*1440*/  IADD3 R2, PT, PT, -R6, RZ, RZ ;  /* 0x000000ff06027210 */ /* 0x000fc80007ffe1ff */
[----:B------:R-:W-:Y:S01]  /*1450*/  @!P1 SHF.R.U32.HI R3, RZ, R3, R7 ;  /* 0x00000003ff039219 */ /* 0x000fe20000011607 */
[----:B------:R-:W-:Y:S01]  /*1460*/  IMAD R2, R11, R2, R5 ;  /* 0x000000020b027224 */ /* 0x000fe200078e0205 */
[----:B------:R-:W-:Y:S02]  /*1470*/  IADD3 R7, PT, PT, -R5, RZ, RZ ;  /* 0x000000ff05077210 */ /* 0x000fe40007ffe1ff */
[----:B------:R-:W-:-:S03]  /*1480*/  @!P1 SEL R3, R15, R3, !P0 ;  /* 0x000000030f039207 */ /* 0x000fc60004000000 */
[----:B------:R-:W-:Y:S02]  /*1490*/  IMAD R7, R4, R7, R20 ;  /* 0x0000000704077224 */ /* 0x000fe400078e0214 */
[--C-:B------:R-:W-:Y:S02]  /*14a0*/  @!P1 IMAD.IADD R6, R6, 0x1, -R3.reuse ;  /* 0x0000000106069824 */ /* 0x100fe400078e0a03 */
[----:B------:R-:W-:Y:S01]  /*14b0*/  @!P1 IMAD R3, R2, R13, R3 ;  /* 0x0000000d02039224 */ /* 0x000fe200078e0203 */
[----:B------:R-:W-:Y:S01]  /*14c0*/  IADD3 R2, PT, PT, -R15, RZ, RZ ;  /* 0x000000ff0f027210 */ /* 0x000fe20007ffe1ff */
[----:B------:R-:W-:Y:S02]  /*14d0*/  @!P1 IMAD R5, R6, R11, R15 ;  /* 0x0000000b06059224 */ /* 0x000fe400078e020f */
[----:B------:R-:W-:Y:S02]  /*14e0*/  @!P1 IMAD.MOV.U32 R15, RZ, RZ, R3 ;  /* 0x000000ffff0f9224 */ /* 0x000fe400078e0003 */
[----:B------:R-:W-:-:S02]  /*14f0*/  IMAD R2, R10, R2, R21 ;  /* 0x000000020a027224 */ /* 0x000fc400078e0215 */
[----:B------:R-:W-:Y:S02]  /*1500*/  IMAD R20, R5, R4, R7 ;  /* 0x0000000405147224 */ /* 0x000fe400078e0207 */
[----:B------:R-:W-:Y:S02]  /*1510*/  IMAD R21, R15, R10, R2 ;  /* 0x0000000a0f157224 */ /* 0x000fe400078e0202 */
.L_x_18:
[----:B------:R-:W-:Y:S05]  /*1520*/  BRA.U UP2, `(.L_x_19) ;  /* 0x0000000102407547 */ /* 0x000fea000b800000 */
[----:B------:R-:W1:Y:S08]  /*1530*/  LDC.64 R4, c[0x0][0xb10] ;  /* 0x0002c400ff047b82 */ /* 0x000e700000000a00 */
[----:B------:R-:W2:Y:S08]  /*1540*/  LDC.64 R2, c[0x0][0xb18] ;  /* 0x0002c600ff027b82 */ /* 0x000eb00000000a00 */
[----:B------:R-:W3:Y:S08]  /*1550*/  LDC R6, c[0x0][0xb20] ;  /* 0x0002c800ff067b82 */ /* 0x000ef00000000800 */
[----:B------:R-:W4:Y:S01]  /*1560*/  LDC R7, c[0x0][0xb0c] ;  /* 0x0002c300ff077b82 */ /* 0x000f220000000800 */
[----:B-1----:R-:W-:-:S05]  /*1570*/  IMAD.HI.U32 R4, R21, R4, RZ ;  /* 0x0000000415047227 */ /* 0x002fca00078e00ff */
[----:B------:R-:W-:Y:S01]  /*1580*/  SHF.R.U32.HI R4, RZ, R5, R4 ;  /* 0x00000005ff047219 */ /* 0x000fe20000011604 */
[----:B--2---:R-:W-:Y:S01]  /*1590*/  IMAD.HI.U32 R3, R20, R3, RZ ;  /* 0x0000000314037227 */ /* 0x004fe200078e00ff */
[----:B------:R-:W-:-:S04]  /*15a0*/  ISETP.NE.AND P0, PT, R2, 0x1, PT ;  /* 0x000000010200780c */ /* 0x000fc80003f05270 */
[----:B---3--:R-:W-:-:S04]  /*15b0*/  SHF.R.U32.HI R3, RZ, R6, R3 ;  /* 0x00000006ff037219 */ /* 0x008fc80000011603 */
[----:B------:R-:W-:Y:S02]  /*15c0*/  SEL R3, R20, R3, !P0 ;  /* 0x0000000314037207 */ /* 0x000fe40004000000 */
[----:B----4-:R-:W-:-:S04]  /*15d0*/  ISETP.NE.AND P1, PT, R7, 0x1, PT ;  /* 0x000000010700780c */ /* 0x010fc80003f25270 */
[----:B------:R-:W-:-:S05]  /*15e0*/  SEL R4, R21, R4, !P1 ;  /* 0x0000000415047207 */ /* 0x000fca0004800000 */
[----:B------:R-:W-:Y:S02]  /*15f0*/  IMAD.IADD R5, R3, 0x1, -R4 ;  /* 0x0000000103057824 */ /* 0x000fe400078e0a04 */
[----:B------:R-:W-:Y:S02]  /*1600*/  IMAD.IADD R3, R4, 0x1, -R3 ;  /* 0x0000000104037824 */ /* 0x000fe400078e0a03 */
[----:B------:R-:W-:Y:S02]  /*1610*/  IMAD R21, R5, R7, R21 ;  /* 0x0000000705157224 */ /* 0x000fe400078e0215 */
[----:B------:R-:W-:Y:S02]  /*1620*/  IMAD R20, R3, R2, R20 ;  /* 0x0000000203147224 */ /* 0x000fe400078e0214 */
.L_x_19:
[----:B------:R-:W-:Y:S05]  /*1630*/  BRA.U !UP0, `(.L_x_20) ;  /* 0x00000001080c7547 */ /* 0x000fea000b800000 */
[----:B------:R-:W-:Y:S01]  /*1640*/  UCGABAR_WAIT ;  /* 0x0000000000007dc7 */ /* 0x000fe20008000000 */
[----:B------:R-:W-:Y:S01]  /*1650*/  CCTL.IVALL ;  /* 0x00000000ff00798f */ /* 0x000fe20002000000 */
[----:B------:R-:W-:Y:S05]  /*1660*/  BRA `(.L_x_21) ;  /* 0x0000000000047947 */ /* 0x000fea0003800000 */
.L_x_20:
[----:B------:R-:W-:Y:S06]  /*1670*/  BAR.SYNC.DEFER_BLOCKING 0x0 ;  /* 0x0000000000007b1d */ /* 0x000fec0000010000 */
.L_x_21:
[----:B------:R-:W-:Y:S05]  /*1680*/  BRA.U UP1, `(.L_x_22) ;  /* 0x0000001101c47547 */ /* 0x000fea000b800000 */
[----:B------:R-:W1:Y:S01]  /*1690*/  LDCU UR15, c[0x0][0x38c] ;  /* 0x00007180ff0f77ac */ /* 0x000e620008000800 */
[----:B------:R-:W2:Y:S01]  /*16a0*/  LDC R8, c[0x0][0x370] ;  /* 0x0000dc00ff087b82 */ /* 0x000ea20000000800 */
[----:B------:R-:W-:Y:S01]  /*16b0*/  PLOP3.LUT P1, PT, PT, PT, UP4, 0x80, 0x8 ;  /* 0x000000000008781c */ /* 0x000fe20003f2f048 */
[----:B------:R-:W-:Y:S01]  /*16c0*/  IMAD.MOV.U32 R15, RZ, RZ, 0x1 ;  /* 0x00000001ff0f7424 */ /* 0x000fe200078e00ff */
[----:B------:R-:W-:Y:S01]  /*16d0*/  ISETP.EQ.OR P4, PT, R9, RZ, P6 ;  /* 0x000000ff0900720c */ /* 0x000fe20003782670 */
[----:B------:R-:W-:Y:S01]  /*16e0*/  IMAD.MOV.U32 R14, RZ, RZ, RZ ;  /* 0x000000ffff0e7224 */ /* 0x000fe200078e00ff */
[----:B------:R-:W-:Y:S02]  /*16f0*/  PLOP3.LUT P1, PT, P1, PT, PT, 0x8, 0x80 ;  /* 0x000000000080781c */ /* 0x000fe40000f2e170 */
[----:B------:R-:W-:Y:S01]  /*1700*/  CS2R R12, SRZ ;  /* 0x00000000000c7805 */ /* 0x000fe2000001ff00 */
[----:B------:R-:W-:Y:S01]  /*1710*/  IMAD.MOV.U32 R11, RZ, RZ, 0x1 ;  /* 0x00000001ff0b7424 */ /* 0x000fe200078e00ff */
[----:B------:R-:W3:Y:S01]  /*1720*/  LDC R0, c[0x0][0x374] ;  /* 0x0000dd00ff007b82 */ /* 0x000ee20000000800 */
[----:B------:R-:W4:Y:S01]  /*1730*/  LDCU.64 UR30, c[0x0][0x348] ;  /* 0x00006900ff1e77ac */ /* 0x000f220008000a00 */
[----:B------:R-:W-:Y:S01]  /*1740*/  UMOV UR13, URZ ;  /* 0x000000ff000d7c82 */ /* 0x000fe20008000000 */
[----:B-1----:R-:W-:-:S04]  /*1750*/  UIADD3 UR6, UPT, UPT, UR15, 0x3f, URZ ;  /* 0x0000003f0f067890 */ /* 0x002fc8000fffe0ff */
[----:B------:R-:W-:-:S04]  /*1760*/  USHF.R.S32.HI UR22, URZ, 0x1f, UR6 ;  /* 0x0000001fff167899 */ /* 0x000fc80008011406 */
[----:B------:R-:W-:Y:S02]  /*1770*/  ULEA.HI UR22, UR22, UR6, URZ, 0x6 ;  /* 0x0000000616167291 */ /* 0x000fe4000f8f30ff */
[----:B------:R-:W-:Y:S02]  /*1780*/  UIADD3 UR6, UPT, UPT, UR15, -0x1, URZ ;  /* 0xffffffff0f067890 */ /* 0x000fe4000fffe0ff */
[----:B------:R-:W-:Y:S02]  /*1790*/  USHF.R.S32.HI UR22, URZ, 0x6, UR22 ;  /* 0x00000006ff167899 */ /* 0x000fe40008011416 */
[----:B------:R-:W-:Y:S02]  /*17a0*/  UISETP.GE.U32.AND UP1, UPT, UR6, -0x7f, UPT ;  /* 0xffffff810600788c */ /* 0x000fe4000bf26070 */
[----:B------:R-:W-:Y:S02]  /*17b0*/  UISETP.LT.U32.AND UP0, UPT, UR22, 0x4, UPT ;  /* 0x000000041600788c */ /* 0x000fe4000bf01070 */
[----:B------:R-:W-:-:S02]  /*17c0*/  UIADD3 UR15, UPT, UPT, UR15, 0x7e, URZ ;  /* 0x0000007e0f0f7890 */ /* 0x000fc4000fffe0ff */
[----:B------:R-:W-:Y:S02]  /*17d0*/  USEL UR21, UR22, 0x4, UP0 ;  /* 0x0000000416157887 */ /* 0x000fe40008000000 */
[----:B------:R-:W-:Y:S02]  /*17e0*/  UISETP.NE.AND UP0, UPT, UR5, URZ, UPT ;  /* 0x000000ff0500728c */ /* 0x000fe4000bf05270 */
[----:B------:R-:W-:Y:S02]  /*17f0*/  UIADD3 UR6, UPT, UPT, UR21, -0x1, URZ ;  /* 0xffffffff15067890 */ /* 0x000fe4000fffe0ff */
[----:B------:R-:W-:Y:S02]  /*1800*/  @UP1 UIADD3 UR6, UPT, UPT, UR21, URZ, URZ ;  /* 0x000000ff15061290 */ /* 0x000fe4000fffe0ff */
[----:B------:R-:W-:Y:S02]  /*1810*/  USEL UR7, UR7, 0x2, UP0 ;  /* 0x0000000207077887 */ /* 0x000fe40008000000 */
[----:B------:R-:W-:-:S02]  /*1820*/  UIADD3 UR14, UPT, UPT, UR22, -UR21, URZ ;  /* 0x80000015160e7290 */ /* 0x000fc4000fffe0ff */
[----:B--2-4-:R-:W-:-:S12]  /*1830*/  UIADD3 UR6, UPT, UPT, UR6, 0x1, URZ ;  /* 0x0000000106067890 */ /* 0x014fd8000fffe0ff */
.L_x_42:
[----:B------:R-:W-:Y:S01]  /*1840*/  UISETP.NE.AND UP0, UPT, UR37, URZ, UPT ;  /* 0x000000ff2500728c */ /* 0x000fe2000bf05270 */
[----:B------:R-:W1:Y:S08]  /*1850*/  S2UR UR37, SR_CgaCtaId ;  /* 0x00000000002579c3 */ /* 0x000e700000008800 */
[----:B------:R-:W-:Y:S05]  /*1860*/  BRA.U UP0, `(.L_x_23) ;  /* 0x0000000100347547 */ /* 0x000fea000b800000 */
[----:B------:R-:W2:Y:S01]  /*1870*/  S2R R2, SR_CgaCtaId ;  /* 0x0000000000027919 */ /* 0x000ea20000008800 */
[----:B------:R-:W-:-:S04]  /*1880*/  MOV R3, 0x400 ;  /* 0x0000040000037802 */ /* 0x000fc80000000f00 */
[----:B--2---:R-:W-:Y:S02]  /*1890*/  LEA R2, R2, R3, 0x18 ;  /* 0x0000000302027211 */ /* 0x004fe400078ec0ff */
[----:B------:R-:W-:-:S03]  /*18a0*/  SHF.L.U32 R3, R11, 0x1f, RZ ;  /* 0x0000001f0b037819 */ /* 0x000fc600000006ff */
[----:B------:R-:W-:-:S04]  /*18b0*/  IMAD R2, R12, 0x8, R2 ;  /* 0x000000080c027824 */ /* 0x000fc800078e0202 */
[----:B------:R-:W2:Y:S02]  /*18c0*/  SYNCS.PHASECHK.TRANS64.TRYWAIT P0, [R2+URZ+0x100], R3 ;  /* 0x00010003020075a7 */ /* 0x000ea400080011ff */
[----:B--2---:R-:W-:Y:S05]  /*18d0*/  @!P0 BRA `(.L_x_24) ;  /* 0x0000007800108947 */ /* 0x004fea0003800000 */
.L_x_138:
[----:B------:R-:W-:Y:S01]  /*18e0*/  VIADD R12, R12, 0x1 ;  /* 0x000000010c0c7836 */ /* 0x000fe20000000000 */
[----:B------:R2:W-:Y:S04]  /*18f0*/  SYNCS.ARRIVE.TRANS64.A1T0 RZ, [R2+URZ+0xf0], RZ ;  /* 0x0000f0ff02ff79a7 */ /* 0x0005e800081000ff */
[----:B------:R-:W-:-:S04]  /*1900*/  ISETP.NE.AND P0, PT, R12, 0x2, PT ;  /* 0x000000020c00780c */ /* 0x000fc80003f05270 */
[----:B------:R-:W-:Y:S02]  /*1910*/  SEL R12, R12, RZ, P0 ;  /* 0x000000ff0c0c7207 */ /* 0x000fe40000000000 */
[----:B--2---:R-:W-:-:S04]  /*1920*/  SEL R2, RZ, 0x1, P0 ;  /* 0x00000001ff027807 */ /* 0x004fc80000000000 */
[----:B------:R-:W-:-:S07]  /*1930*/  LOP3.LUT R11, R11, R2, RZ, 0x3c, !PT ;  /* 0x000000020b0b7212 */ /* 0x000fce00078e3cff */
.L_x_23:
[----:B------:R-:W-:Y:S01]  /*1940*/  UMOV UR5, 0x400 ;  /* 0x0000040000057882 */ /* 0x000fe20000000000 */
[----:B------:R-:W-:Y:S01]  /*1950*/  SHF.L.U32 R2, R15, 0x1f, RZ ;  /* 0x0000001f0f027819 */ /* 0x000fe200000006ff */
[----:B-1----:R-:W-:Y:S01]  /*1960*/  ULEA UR5, UR37, UR5, 0x18 ;  /* 0x0000000525057291 */ /* 0x002fe2000f8ec0ff */
[----:B------:R-:W-:Y:S01]  /*1970*/  R2UR UR34, R21 ;  /* 0x00000000152272ca */ /* 0x000fe200000e0000 */
[----:B------:R-:W-:Y:S01]  /*1980*/  UISETP.GE.U32.AND UP0, UPT, UR15, 0x7f, UPT ;  /* 0x0000007f0f00788c */ /* 0x000fe2000bf06070 */
[----:B------:R-:W-:Y:S01]  /*1990*/  R2UR UR11, R20 ;  /* 0x00000000140b72ca */ /* 0x000fe200000e0000 */
[----:B------:R-:W-:Y:S01]  /*19a0*/  ULEA UR8, UR13, UR5, 0x3 ;  /* 0x000000050d087291 */ /* 0x000fe2000f8e18ff */
[----:B------:R-:W-:-:S08]  /*19b0*/  UMOV UR23, URZ ;  /* 0x000000ff00177c82 */ /* 0x000fd00008000000 */
[----:B------:R1:W2:Y:S01]  /*19c0*/  SYNCS.PHASECHK.TRANS64.TRYWAIT P0, [UR8+0x20], R2 ;  /* 0x00002002ff0075a7 */ /* 0x0002a20008001108 */
[----:B------:R-:W-:Y:S02]  /*19d0*/  USHF.L.U32 UR34, UR34, 0x7, URZ ;  /* 0x0000000722227899 */ /* 0x000fe400080006ff */
[----:B------:R-:W-:Y:S01]  /*19e0*/  USHF.L.U32 UR11, UR11, 0x7, URZ ;  /* 0x000000070b0b7899 */ /* 0x000fe200080006ff */
[----:B------:R-:W-:Y:S11]  /*19f0*/  BRA.U !UP0, `(.L_x_25) ;  /* 0x0000000108d87547 */ /* 0x000ff6000b800000 */
[----:B------:R-:W-:Y:S01]  /*1a00*/  UIADD3 UR18, UPT, UPT, UR34, 0x40, URZ ;  /* 0x0000004022127890 */ /* 0x000fe2000fffe0ff */
[----:B------:R-:W-:Y:S01]  /*1a10*/  UMOV UR24, URZ ;  /* 0x000000ff00187c82 */ /* 0x000fe20008000000 */
[----:B------:R-:W-:-:S10]  /*1a20*/  UMOV UR40, UR13 ;  /* 0x0000000d00287c82 */ /* 0x000fd40008000000 */
.L_x_31:
[----:B------:R-:W-:Y:S01]  /*1a30*/  ULEA UR33, UR40, UR5, 0x3 ;  /* 0x0000000528217291 */ /* 0x000fe2000f8e18ff */
[----:B--2---:R-:W-:Y:S01]  /*1a40*/  @!P6 MOV R3, 0x8000 ;  /* 0x000080000003e802 */ /* 0x004fe20000000f00 */
[----:B-12---:R-:W-:Y:S10]  /*1a50*/  @P0 BRA `(.L_x_26) ;  /* 0x00000000000c0947 */ /* 0x006ff40003800000 */
[----:B------:R-:W-:-:S04]  /*1a60*/  SHF.L.U32 R4, R15, 0x1f, RZ ;  /* 0x0000001f0f047819 */ /* 0x000fc800000006ff */
[----:B------:R-:W2:Y:S02]  /*1a70*/  SYNCS.PHASECHK.TRANS64.TRYWAIT P0, [UR33+0x20], R4 ;  /* 0x00002004ff0075a7 */ /* 0x000ea40008001121 */
[----:B--2---:R-:W-:Y:S05]  /*1a80*/  @!P0 BRA `(.L_x_27) ;  /* 0x0000007400b88947 */ /* 0x004fea0003800000 */
.L_x_26:
[----:B------:R2:W-:Y:S01]  /*1a90*/  @!P6 SYNCS.ARRIVE.TRANS64 RZ, [UR33], R3 ;  /* 0x00000003ffffe9a7 */ /* 0x0005e20008000021 */
[----:B------:R-:W-:-:S04]  /*1aa0*/  ULOP3.LUT UR8, UR7, 0x2, URZ, 0xfc, !UPT ;  /* 0x0000000207087892 */ /* 0x000fc8000f8efcff */
[----:B------:R-:W-:-:S09]  /*1ab0*/  UISETP.NE.AND UP0, UPT, UR8, 0x2, UPT ;  /* 0x000000020800788c */ /* 0x000fd2000bf05270 */
[----:B------:R-:W-:Y:S05]  /*1ac0*/  BRA.U UP0, `(.L_x_28) ;  /* 0x0000000100047547 */ /* 0x000fea000b800000 */
[----:B------:R-:W-:Y:S05]  /*1ad0*/  BPT.TRAP 0x1 ;  /* 0x000000040000795c */ /* 0x000fea0000300000 */
.L_x_28:
[----:B------:R-:W-:Y:S04]  /*1ae0*/  BSSY.RECONVERGENT B0, `(.L_x_29) ;  /* 0x0000003000007945 */ /* 0x000fe80003800200 */
[----:B------:R-:W-:Y:S05]  /*1af0*/  @P4 BRA `(.L_x_30) ;  /* 0x0000000000044947 */ /* 0x000fea0003800000 */
[----:B------:R-:W-:Y:S05]  /*1b00*/  BPT.TRAP 0x1 ;  /* 0x000000040000795c */ /* 0x000fea0000300000 */
.L_x_30:
[----:B------:R-:W-:Y:S05]  /*1b10*/  BSYNC.RECONVERGENT B0 ;  /* 0x0000000000007941 */ /* 0x000fea0003800200 */
.L_x_29:
[----:B------:R-:W-:Y:S02]  /*1b20*/  UIADD3 UR13, UPT, UPT, UR40, 0x1, URZ ;  /* 0x00000001280d7890 */ /* 0x000fe4000fffe0ff */
[----:B------:R-:W-:Y:S02]  /*1b30*/  UIADD3 UR38, UP1, UPT, UR30, 0x80, URZ ;  /* 0x000000801e267890 */ /* 0x000fe4000ff3e0ff */
[----:B------:R-:W-:Y:S02]  /*1b40*/  UISETP.NE.AND UP0, UPT, UR13, 0x4, UPT ;  /* 0x000000040d00788c */ /* 0x000fe4000bf05270 */
[----:B------:R-:W-:Y:S02]  /*1b50*/  USHF.L.U32 UR10, UR24, 0x6, URZ ;  /* 0x00000006180a7899 */ /* 0x000fe400080006ff */
[----:B------:R-:W-:Y:S02]  /*1b60*/  USEL UR9, URZ, 0x1, UP0 ;  /* 0x00000001ff097887 */ /* 0x000fe40008000000 */
[----:B------:R-:W-:-:S02]  /*1b70*/  USEL UR13, UR13, URZ, UP0 ;  /* 0x000000ff0d0d7287 */ /* 0x000fc40008000000 */
[----:B------:R-:W-:Y:S02]  /*1b80*/  UIADD3 UR28, UP0, UPT, UR30, 0x180, URZ ;  /* 0x000001801e1c7890 */ /* 0x000fe4000ff1e0ff */
[----:B------:R-:W-:Y:S01]  /*1b90*/  ULEA UR8, UR13, UR5, 0x3 ;  /* 0x000000050d087291 */ /* 0x000fe2000f8e18ff */
[----:B------:R-:W-:Y:S01]  /*1ba0*/  LOP3.LUT R15, R15, UR9, RZ, 0x3c, !PT ;  /* 0x000000090f0f7c12 */ /* 0x000fe2000f8e3cff */
[----:B------:R-:W-:Y:S02]  /*1bb0*/  UIADD3.X UR39, UPT, UPT, URZ, UR31, URZ, UP1, !UPT ;  /* 0x0000001fff277290 */ /* 0x000fe40008ffe4ff */
[----:B------:R-:W-:Y:S01]  /*1bc0*/  ULEA.HI UR35, UR4, UR10, URZ, 0x1a ;  /* 0x0000000a04237291 */ /* 0x000fe2000f8fd0ff */
[----:B-1----:R-:W-:Y:S01]  /*1bd0*/  SHF.L.U32 R2, R15, 0x1f, RZ ;  /* 0x0000001f0f027819 */ /* 0x002fe200000006ff */
[----:B------:R-:W-:Y:S01]  /*1be0*/  UIADD3.X UR29, UPT, UPT, URZ, UR31, URZ, UP0, !UPT ;  /* 0x0000001fff1d7290 */ /* 0x000fe200087fe4ff */
[----:B------:R-:W-:Y:S02]  /*1bf0*/  UMOV UR25, 0xff0000 ;  /* 0x00ff000000197882 */ /* 0x000fe40000000000 */
[----:B------:R4:W1:Y:S01]  /*1c00*/  SYNCS.PHASECHK.TRANS64.TRYWAIT P0, [UR8+0x20], R2 ;  /* 0x00002002ff0075a7 */ /* 0x0008620008001108 */
[----:B------:R-:W-:Y:S01]  /*1c10*/  USHF.L.U32 UR8, UR40, 0xe, URZ ;  /* 0x0000000e28087899 */ /* 0x000fe200080006ff */
[----:B------:R-:W-:Y:S01]  /*1c20*/  UMOV UR26, 0x0 ;  /* 0x00000000001a7882 */ /* 0x000fe20000000000 */
[----:B------:R-:W-:-:S02]  /*1c30*/  UMOV UR27, 0x10000000 ;  /* 0x10000000001b7882 */ /* 0x000fc40000000000 */
[----:B------:R-:W-:Y:S02]  /*1c40*/  ULEA UR16, UR4, UR8, 0x1 ;  /* 0x0000000804107291 */ /* 0x000fe4000f8e08ff */
[----:B------:R-:W-:Y:S02]  /*1c50*/  UIADD3 UR8, UPT, UPT, UR5, 0x18400, UR8 ;  /* 0x0001840005087890 */ /* 0x000fe4000fffe008 */
[----:B------:R-:W-:Y:S01]  /*1c60*/  UIADD3 UR16, UPT, UPT, UR5, UR16, URZ ;  /* 0x0000001005107290 */ /* 0x000fe2000fffe0ff */
[----:B------:R-:W-:Y:S01]  /*1c70*/  UMOV UR17, UR33 ;  /* 0x0000002100117c82 */ /* 0x000fe20008000000 */
[----:B------:R-:W-:Y:S02]  /*1c80*/  UMOV UR20, UR36 ;  /* 0x0000002400147c82 */ /* 0x000fe40008000000 */
[----:B------:R-:W-:Y:S02]  /*1c90*/  UIADD3 UR32, UPT, UPT, UR16, 0x8400, URZ ;  /* 0x0000840010207890 */ /* 0x000fe4000fffe0ff */
[----:B------:R-:W-:Y:S01]  /*1ca0*/  UIADD3 UR16, UPT, UPT, UR16, 0xa400, URZ ;  /* 0x0000a40010107890 */ /* 0x000fe2000fffe0ff */
[----:B------:R-:W-:Y:S01]  /*1cb0*/  UMOV UR19, UR35 ;  /* 0x0000002300137c82 */ /* 0x000fe20008000000 */
[----:B------:R-:W-:Y:S01]  /*1cc0*/  UMOV UR12, UR36 ;  /* 0x00000024000c7c82 */ /* 0x000fe20008000000 */
[----:B------:R-:W-:Y:S01]  /*1cd0*/  UMOV UR9, UR33 ;  /* 0x0000002100097c82 */ /* 0x000fe20008000000 */
[----:B------:R-:W-:-:S03]  /*1ce0*/  UIADD3 UR24, UPT, UPT, UR24, 0x1, URZ ;  /* 0x0000000118187890 */ /* 0x000fc6000fffe0ff */
[----:B------:R4:W-:Y:S01]  /*1cf0*/  UTMALDG.3D.MULTICAST [UR32], [UR38], UR25, desc[UR26] ;  /* 0x00001a20260073b4 */ /* 0x0009e20008011819 */
[----:B------:R-:W-:Y:S01]  /*1d00*/  UMOV UR23, UR6 ;  /* 0x0000000600177c82 */ /* 0x000fe20008000000 */
[----:B------:R-:W-:Y:S01]  /*1d10*/  UISETP.NE.AND UP0, UPT, UR24, UR6, UPT ;  /* 0x000000061800728c */ /* 0x000fe2000bf05270 */
[----:B------:R-:W-:Y:S01]  /*1d20*/  UMOV UR40, UR13 ;  /* 0x0000000d00287c82 */ /* 0x000fe20008000000 */
[----:B------:R4:W-:Y:S01]  /*1d30*/  UTMALDG.3D.MULTICAST [UR16], [UR38], UR25, desc[UR26] ;  /* 0x00001a10260073b4 */ /* 0x0009e20008011819 */
[----:B------:R4:W-:Y:S06]  /*1d40*/  UTMALDG.3D [UR8], [UR28], desc[UR26] ;  /* 0x00001a081c0075b4 */ /* 0x0009ec0008011000 */
[----:B----4-:R-:W-:Y:S05]  /*1d50*/  BRA.U UP0, `(.L_x_31) ;  /* 0xfffffffd00347547 */ /* 0x010fea000b83ffff */
.L_x_25:
[----:B------:R-:W-:Y:S01]  /*1d60*/  ULEA UR8, UR13, UR5, 0x3 ;  /* 0x000000050d087291 */ /* 0x000fe2000f8e18ff */
[----:B-1----:R-:W-:Y:S01]  /*1d70*/  SHF.L.U32 R2, R15, 0x1f, RZ ;  /* 0x0000001f0f027819 */ /* 0x002fe200000006ff */
[----:B------:R-:W-:Y:S01]  /*1d80*/  @!P1 SYNCS.ARRIVE.TRANS64.A1T0 RZ, [UR5+0x88], RZ ;  /* 0x000088ffffff99a7 */ /* 0x000fe20008100005 */
[----:B------:R-:W-:-:S06]  /*1d90*/  UISETP.GT.AND UP0, UPT, UR22, UR21, UPT ;  /* 0x000000151600728c */ /* 0x000fcc000bf04270 */
[----:B--2---:R1:W2:Y:S03]  /*1da0*/  SYNCS.PHASECHK.TRANS64.TRYWAIT P0, [UR8+0x20], R2 ;  /* 0x00002002ff0075a7 */ /* 0x0042a60008001108 */
[----:B------:R-:W-:Y:S05]  /*1db0*/  BRA.U !UP0, `(.L_x_32) ;  /* 0x0000000108dc7547 */ /* 0x000fea000b800000 */
[----:B------:R-:W-:Y:S02]  /*1dc0*/  UIADD3 UR32, UPT, UPT, UR14, UR23, URZ ;  /* 0x000000170e207290 */ /* 0x000fe4000fffe0ff */
[----:B------:R-:W-:Y:S01]  /*1dd0*/  UIADD3 UR18, UPT, UPT, UR34, 0x40, URZ ;  /* 0x0000004022127890 */ /* 0x000fe2000fffe0ff */
[----:B------:R-:W-:-:S11]  /*1de0*/  UMOV UR33, UR13 ;  /* 0x0000000d00217c82 */ /* 0x000fd60008000000 */
.L_x_38:
[----:B------:R-:W-:Y:S01]  /*1df0*/  ULEA UR25, UR33, UR5, 0x3 ;  /* 0x0000000521197291 */ /* 0x000fe2000f8e18ff */
[----:B--2---:R-:W-:Y:S01]  /*1e00*/  @!P6 MOV R3, 0x8000 ;  /* 0x000080000003e802 */ /* 0x004fe20000000f00 */
[----:B-12---:R-:W-:Y:S10]  /*1e10*/  @P0 BRA `(.L_x_33) ;  /* 0x00000000000c0947 */ /* 0x006ff40003800000 */
[----:B------:R-:W-:-:S04]  /*1e20*/  SHF.L.U32 R4, R15, 0x1f, RZ ;  /* 0x0000001f0f047819 */ /* 0x000fc800000006ff */
[----:B------:R-:W2:Y:S02]  /*1e30*/  SYNCS.PHASECHK.TRANS64.TRYWAIT P0, [UR25+0x20], R4 ;  /* 0x00002004ff0075a7 */ /* 0x000ea40008001119 */
[----:B--2---:R-:W-:Y:S05]  /*1e40*/  @!P0 BRA `(.L_x_34) ;  /* 0x0000007000e08947 */ /* 0x004fea0003800000 */
.L_x_33:
[----:B------:R2:W-:Y:S01]  /*1e50*/  @!P6 SYNCS.ARRIVE.TRANS64 RZ, [UR25], R3 ;  /* 0x00000003ffffe9a7 */ /* 0x0005e20008000019 */
[----:B------:R-:W-:-:S04]  /*1e60*/  ULOP3.LUT UR8, UR7, 0x2, URZ, 0xfc, !UPT ;  /* 0x0000000207087892 */ /* 0x000fc8000f8efcff */
[----:B------:R-:W-:-:S09]  /*1e70*/  UISETP.NE.AND UP0, UPT, UR8, 0x2, UPT ;  /* 0x000000020800788c */ /* 0x000fd2000bf05270 */
[----:B------:R-:W-:Y:S05]  /*1e80*/  BRA.U UP0, `(.L_x_35) ;  /* 0x0000000100047547 */ /* 0x000fea000b800000 */
[----:B------:R-:W-:Y:S05]  /*1e90*/  BPT.TRAP 0x1 ;  /* 0x000000040000795c */ /* 0x000fea0000300000 */
.L_x_35:
[----:B------:R-:W-:Y:S04]  /*1ea0*/  BSSY.RECONVERGENT B0, `(.L_x_36) ;  /* 0x0000003000007945 */ /* 0x000fe80003800200 */
[----:B------:R-:W-:Y:S05]  /*1eb0*/  @P4 BRA `(.L_x_37) ;  /* 0x0000000000044947 */ /* 0x000fea0003800000 */
[----:B------:R-:W-:Y:S05]  /*1ec0*/  BPT.TRAP 0x1 ;  /* 0x000000040000795c */ /* 0x000fea0000300000 */
.L_x_37:
[----:B------:R-:W-:Y:S05]  /*1ed0*/  BSYNC.RECONVERGENT B0 ;  /* 0x0000000000007941 */ /* 0x000fea0003800200 */
.L_x_36:
        /* <DEDUP_REMOVED lines=28> */
[----:B------:R-:W-:Y:S01]  /*20a0*/  UMOV UR12, UR36 ;  /* 0x00000024000c7c82 */ /* 0x000fe20008000000 */
[----:B------:R-:W-:-:S02]  /*20b0*/  UMOV UR9, UR25 ;  /* 0x0000001900097c82 */ /* 0x000fc40008000000 */
[----:B------:R4:W-:Y:S01]  /*20c0*/  UTMALDG.3D.MULTICAST [UR24], [UR42], UR29, desc[UR38] ;  /* 0x000026182a0073b4 */ /* 0x0009e2000801181d */
[----:B------:R-:W-:Y:S01]  /*20d0*/  UIADD3 UR23, UPT, UPT, UR23, 0x1, URZ ;  /* 0x0000000117177890 */ /* 0x000fe2000fffe0ff */
[----:B------:R-:W-:-:S03]  /*20e0*/  UMOV UR33, UR13 ;  /* 0x0000000d00217c82 */ /* 0x000fc60008000000 */
[----:B------:R-:W-:Y:S01]  /*20f0*/  UISETP.NE.AND UP0, UPT, UR23, UR32, UPT ;  /* 0x000000201700728c */ /* 0x000fe2000bf05270 */
[----:B------:R4:W-:Y:S01]  /*2100*/  UTMALDG.3D.MULTICAST [UR16], [UR42], UR29, desc[UR38] ;  /* 0x000026102a0073b4 */ /* 0x0009e2000801181d */
[----:B------:R4:W-:Y:S07]  /*2110*/  UTMALDG.3D [UR8], [UR40], desc[UR38] ;  /* 0x00002608280075b4 */ /* 0x0009ee0008011000 */
[----:B----4-:R-:W-:Y:S05]  /*2120*/  BRA.U UP0, `(.L_x_38) ;  /* 0xfffffffd00307547 */ /* 0x010fea000b83ffff */
.L_x_32:
[C---:B-1----:R-:W-:Y:S01]  /*2130*/  LEA R2, R14.reuse, UR5, 0x3 ;  /* 0x000000050e027c11 */ /* 0x042fe2000f8e18ff */
[----:B------:R-:W-:Y:S01]  /*2140*/  NOP ;  /* 0x0000000000007918 */ /* 0x000fe20000000000 */
[----:B--2---:R-:W-:Y:S02]  /*2150*/  SHF.L.U32 R3, R13, 0x1f, RZ ;  /* 0x0000001f0d037819 */ /* 0x004fe400000006ff */
[----:B------:R-:W-:Y:S02]  /*2160*/  LEA R4, R14, UR5, 0x4 ;  /* 0x000000050e047c11 */ /* 0x000fe4000f8e20ff */
[----:B------:R-:W1:Y:S02]  /*2170*/  SYNCS.PHASECHK.TRANS64.TRYWAIT P0, [R2+URZ+0x90], R3 ;  /* 0x00009003020075a7 */ /* 0x000e6400080011ff */
[----:B-1----:R-:W-:Y:S05]  /*2180*/  @!P0 BRA `(.L_x_39) ;  /* 0x0000007000288947 */ /* 0x002fea0003800000 */
.L_x_141:
[----:B------:R-:W2:Y:S01]  /*2190*/  LDS.128 R4, [R4+0x120] ;  /* 0x0001200004047984 */ /* 0x000ea20000000c00 */
[----:B------:R-:W-:Y:S01]  /*21a0*/  ISETP.GE.AND P0, PT, R40, 0x1, PT ;  /* 0x000000012800780c */ /* 0x000fe20003f06270 */
[----:B-1----:R-:W-:Y:S01]  /*21b0*/  VIADD R2, R2, 0xa0 ;  /* 0x000000a002027836 */ /* 0x002fe20000000000 */
[----:B------:R-:W-:Y:S01]  /*21c0*/  @!PT LDS RZ, [RZ] ;  /* 0x00000000fffff984 */ /* 0x000fe20000000800 */
[----:B------:R-:W-:Y:S01]  /*21d0*/  @!PT LDS RZ, [RZ] ;  /* 0x00000000fffff984 */ /* 0x000fe20000000800 */
[----:B------:R-:W-:Y:S01]  /*21e0*/  @!PT LDS RZ, [RZ] ;  /* 0x00000000fffff984 */ /* 0x000fe20000000800 */
[----:B------:R-:W-:Y:S01]  /*21f0*/  @!PT LDS RZ, [RZ] ;  /* 0x00000000fffff984 */ /* 0x000fe20000000800 */
[----:B------:R1:W-:Y:S06]  /*2200*/  MEMBAR.ALL.CTA ;  /* 0x0000000000007992 */ /* 0x0003ec0000008000 */
[----:B-1----:R-:W1:Y:S01]  /*2210*/  FENCE.VIEW.ASYNC.S ;  /* 0x00000000000073c6 */ /* 0x002e620000000000 */
[----:B------:R-:W-:-:S04]  /*2220*/  PRMT R2, RZ, 0x654, R2 ;  /* 0x00000654ff027816 */ /* 0x000fc80000000002 */
[----:B-1----:R1:W-:Y:S01]  /*2230*/  SYNCS.ARRIVE.TRANS64.RED.A1T0 RZ, [R2+URZ], RZ ;  /* 0x000000ff02ff79a7 */ /* 0x0023e200081004ff */
[----:B--2---:R-:W-:-:S13]  /*2240*/  LOP3.LUT P2, RZ, R6, 0x1, RZ, 0xc0, !PT ;  /* 0x0000000106ff7812 */ /* 0x004fda000784c0ff */
[----:B------:R-:W-:Y:S01]  /*2250*/  @P2 SHF.R.U32.HI R3, RZ, 0x10, R5 ;  /* 0x00000010ff032819 */ /* 0x000fe20000011605 */
[----:B------:R-:W-:Y:S01]  /*2260*/  VOTEU.ANY UP0, P2 ;  /* 0x0000000000ff7886 */ /* 0x000fe20001000100 */
[----:B------:R-:W-:Y:S02]  /*2270*/  @P2 MOV R10, R4 ;  /* 0x00000004000a2202 */ /* 0x000fe40000000f00 */
[----:B------:R-:W-:Y:S02]  /*2280*/  @P2 R2UR.BROADCAST UR8, R3 ;  /* 0x00000000030822ca */ /* 0x000fe400008e0000 */
[----:B------:R-:W-:-:S11]  /*2290*/  @P2 LOP3.LUT R9, R5, 0xffff, RZ, 0xc0, !PT ;  /* 0x0000ffff05092812 */ /* 0x000fd600078ec0ff */
[----:B------:R-:W-:Y:S01]  /*22a0*/  @UP0 UMOV UR36, UR8 ;  /* 0x0000000800240c82 */ /* 0x000fe20008000000 */
[----:B-1----:R-:W-:Y:S05]  /*22b0*/  @!P0 BRA `(.L_x_40) ;  /* 0x0000000000b88947 */ /* 0x002fea0003800000 */
[----:B------:R-:W3:Y:S01]  /*22c0*/  LDC.64 R4, c[0x0][0xb18] ;  /* 0x0002c600ff047b82 */ /* 0x000ee20000000a00 */
[----:B------:R-:W-:-:S07]  /*22d0*/  ISETP.NE.AND P3, PT, R40, 0x1, PT ;  /* 0x000000012800780c */ /* 0x000fce0003f65270 */
[----:B------:R-:W1:Y:S08]  /*22e0*/  LDC.64 R6, c[0x0][0xb10] ;  /* 0x0002c400ff067b82 */ /* 0x000e700000000a00 */
[----:B------:R-:W2:Y:S08]  /*22f0*/  LDC R16, c[0x0][0xb20] ;  /* 0x0002c800ff107b82 */ /* 0x000eb00000000800 */
[----:B------:R-:W4:Y:S01]  /*2300*/  LDC R17, c[0x0][0xb0c] ;  /* 0x0002c300ff117b82 */ /* 0x000f220000000800 */
[----:B---3--:R-:W-:Y:S01]  /*2310*/  IMAD.HI.U32 R19, R0, R5, RZ ;  /* 0x0000000500137227 */ /* 0x008fe200078e00ff */
[----:B------:R-:W-:-:S03]  /*2320*/  ISETP.NE.AND P0, PT, R4, 0x1, PT ;  /* 0x000000010400780c */ /* 0x000fc60003f05270 */
[----:B------:R-:W-:-:S03]  /*2330*/  IMAD.HI.U32 R5, R9, R5, RZ ;  /* 0x0000000509057227 */ /* 0x000fc600078e00ff */
[----:B------:R-:W3:Y:S01]  /*2340*/  LDC.64 R2, c[0x0][0xb28] ;  /* 0x0002ca00ff027b82 */ /* 0x000ee20000000a00 */
[----:B-1----:R-:W-:-:S04]  /*2350*/  IMAD.HI.U32 R20, R8, R6, RZ ;  /* 0x0000000608147227 */ /* 0x002fc800078e00ff */
[----:B------:R-:W-:Y:S01]  /*2360*/  IMAD.HI.U32 R21, R10, R6, RZ ;  /* 0x000000060a157227 */ /* 0x000fe200078e00ff */
[----:B------:R-:W-:Y:S02]  /*2370*/  SHF.R.U32.HI R20, RZ, R7, R20 ;  /* 0x00000007ff147219 */ /* 0x000fe40000011614 */
[-C--:B--2---:R-:W-:Y:S02]  /*2380*/  SHF.R.U32.HI R19, RZ, R16.reuse, R19 ;  /* 0x00000010ff137219 */ /* 0x084fe40000011613 */
[----:B------:R-:W-:Y:S02]  /*2390*/  SHF.R.U32.HI R5, RZ, R16, R5 ;  /* 0x00000010ff057219 */ /* 0x000fe40000011605 */
[----:B------:R-:W-:Y:S02]  /*23a0*/  SEL R19, R0, R19, !P0 ;  /* 0x0000001300137207 */ /* 0x000fe40004000000 */
[----:B------:R-:W-:Y:S02]  /*23b0*/  SHF.R.U32.HI R21, RZ, R7, R21 ;  /* 0x00000007ff157219 */ /* 0x000fe40000011615 */
[----:B----4-:R-:W-:-:S02]  /*23c0*/  ISETP.NE.AND P1, PT, R17, 0x1, PT ;  /* 0x000000011100780c */ /* 0x010fc40003f25270 */
[----:B------:R-:W-:Y:S02]  /*23d0*/  SEL R5, R9, R5, !P0 ;  /* 0x0000000509057207 */ /* 0x000fe40004000000 */
[----:B------:R-:W-:Y:S02]  /*23e0*/  SEL R20, R8, R20, !P1 ;  /* 0x0000001408147207 */ /* 0x000fe40004800000 */
[----:B------:R-:W-:Y:S01]  /*23f0*/  SEL R21, R10, R21, !P1 ;  /* 0x000000150a157207 */ /* 0x000fe20004800000 */
[----:B---3--:R-:W-:-:S04]  /*2400*/  IMAD.HI.U32 R18, R19, R2, RZ ;  /* 0x0000000213127227 */ /* 0x008fc800078e00ff */
        /* <DEDUP_REMOVED lines=10> */
[----:B------:R-:W-:-:S04]  /*24b0*/  @!P0 IMAD.HI.U32 R7, R21, R2, RZ ;  /* 0x0000000215078227 */ /* 0x000fc800078e00ff */
[----:B------:R-:W-:Y:S01]  /*24c0*/  IMAD.MOV R2, RZ, RZ, -R6 ;  /* 0x000000ffff027224 */ /* 0x000fe200078e0a06 */
[----:B------:R-:W-:Y:S02]  /*24d0*/  @!P0 SHF.R.U32.HI R3, RZ, R3, R7 ;  /* 0x00000003ff038219 */ /* 0x000fe40000011607 */
[----:B------:R-:W-:Y:S01]  /*24e0*/  IADD3 R7, PT, PT, -R5, RZ, RZ ;  /* 0x000000ff05077210 */ /* 0x000fe20007ffe1ff */
[----:B------:R-:W-:Y:S01]  /*24f0*/  IMAD R2, R40, R2, R5 ;  /* 0x0000000228027224 */ /* 0x000fe200078e0205 */
        /* <DEDUP_REMOVED lines=10> */
.L_x_40:
[----:B------:R-:W1:Y:S02]  /*25a0*/  LDCU UR8, c[0x0][0xb30] ;  /* 0x00016600ff0877ac */ /* 0x000e640008000800 */
[----:B-1----:R-:W-:-:S09]  /*25b0*/  UISETP.NE.AND UP0, UPT, UR8, 0x1, UPT ;  /* 0x000000010800788c */ /* 0x002fd2000bf05270 */
[----:B------:R-:W-:Y:S05]  /*25c0*/  BRA.U UP0, `(.L_x_41) ;  /* 0x0000000100407547 */ /* 0x000fea000b800000 */
[----:B------:R-:W1:Y:S08]  /*25d0*/  LDC.64 R4, c[0x0][0xb10] ;  /* 0x0002c400ff047b82 */ /* 0x000e700000000a00 */
[----:B------:R-:W2:Y:S08]  /*25e0*/  LDC.64 R2, c[0x0][0xb18] ;  /* 0x0002c600ff027b82 */ /* 0x000eb00000000a00 */
[----:B------:R-:W4:Y:S08]  /*25f0*/  LDC R6, c[0x0][0xb20] ;  /* 0x0002c800ff067b82 */ /* 0x000f300000000800 */
[----:B------:R-:W3:Y:S01]  /*2600*/  LDC R7, c[0x0][0xb0c] ;  /* 0x0002c300ff077b82 */ /* 0x000ee20000000800 */
[----:B-1----:R-:W-:-:S05]  /*2610*/  IMAD.HI.U32 R4, R10, R4, RZ ;  /* 0x000000040a047227 */ /* 0x002fca00078e00ff */
[----:B------:R-:W-:Y:S01]  /*2620*/  SHF.R.U32.HI R4, RZ, R5, R4 ;  /* 0x00000005ff047219 */ /* 0x000fe20000011604 */
[----:B--2---:R-:W-:Y:S01]  /*2630*/  IMAD.HI.U32 R3, R9, R3, RZ ;  /* 0x0000000309037227 */ /* 0x004fe200078e00ff */
[----:B------:R-:W-:-:S04]  /*2640*/  ISETP.NE.AND P0, PT, R2, 0x1, PT ;  /* 0x000000010200780c */ /* 0x000fc80003f05270 */
[----:B----4-:R-:W-:-:S04]  /*2650*/  SHF.R.U32.HI R3, RZ, R6, R3 ;  /* 0x00000006ff037219 */ /* 0x010fc80000011603 */
[----:B------:R-:W-:Y:S02]  /*2660*/  SEL R3, R9, R3, !P0 ;  /* 0x0000000309037207 */ /* 0x000fe40004000000 */
[----:B---3--:R-:W-:-:S04]  /*2670*/  ISETP.NE.AND P1, PT, R7, 0x1, PT ;  /* 0x000000010700780c */ /* 0x008fc80003f25270 */
[----:B------:R-:W-:-:S05]  /*2680*/  SEL R4, R10, R4, !P1 ;  /* 0x000000040a047207 */ /* 0x000fca0004800000 */
[----:B------:R-:W-:Y:S02]  /*2690*/  IMAD.IADD R5, R3, 0x1, -R4 ;  /* 0x0000000103057824 */ /* 0x000fe400078e0a04 */
[----:B------:R-:W-:Y:S02]  /*26a0*/  IMAD.IADD R3, R4, 0x1, -R3 ;  /* 0x0000000104037824 */ /* 0x000fe400078e0a03 */
[----:B------:R-:W-:Y:S02]  /*26b0*/  IMAD R10, R5, R7, R10 ;  /* 0x00000007050a7224 */ /* 0x000fe400078e020a */
[----:B------:R-:W-:-:S07]  /*26c0*/  IMAD R9, R3, R2, R9 ;  /* 0x0000000203097224 */ /* 0x000fce00078e0209 */
.L_x_41:
[----:B------:R-:W-:Y:S01]  /*26d0*/  VIADD R14, R14, 0x1 ;  /* 0x000000010e0e7836 */ /* 0x000fe20000000000 */
[----:B------:R-:W-:Y:S01]  /*26e0*/  PLOP3.LUT P1, PT, PT, PT, PT, 0x80, 0x8 ;  /* 0x000000000008781c */ /* 0x000fe20003f2f070 */
[----:B------:R-:W-:Y:S02]  /*26f0*/  IMAD.IADD R21, R10, 0x1, R87 ;  /* 0x000000010a157824 */ /* 0x000fe400078e0257 */
[----:B------:R-:W-:Y:S01]  /*2700*/  IMAD.IADD R20, R9, 0x1, R86 ;  /* 0x0000000109147824 */ /* 0x000fe200078e0256 */
[----:B------:R-:W-:-:S04]  /*2710*/  ISETP.NE.AND P0, PT, R14, 0x2, PT ;  /* 0x000000020e00780c */ /* 0x000fc80003f05270 */
[----:B------:R-:W-:Y:S02]  /*2720*/  SEL R2, RZ, 0x1, P0 ;  /* 0x00000001ff027807 */ /* 0x000fe40000000000 */
[----:B------:R-:W-:Y:S02]  /*2730*/  SEL R14, R14, RZ, P0 ;  /* 0x000000ff0e0e7207 */ /* 0x000fe40000000000 */
[----:B------:R-:W-:Y:S01]  /*2740*/  LOP3.LUT R13, R13, R2, RZ, 0x3c, !PT ;  /* 0x000000020d0d7212 */ /* 0x000fe200078e3cff */
[----:B------:R-:W-:Y:S06]  /*2750*/  @P2 BRA `(.L_x_42) ;  /* 0xfffffff000382947 */ /* 0x000fec000383ffff */
[----:B------:R-:W-:Y:S01]  /*2760*/  UIADD3 UR5, UPT, UPT, UR5, 0x20, URZ ;  /* 0x0000002005057890 */ /* 0x000fe2000fffe0ff */
[----:B------:R-:W-:-:S03]  /*2770*/  SHF.L.U32 R2, R15, 0x1f, RZ ;  /* 0x0000001f0f027819 */ /* 0x000fc600000006ff */
[----:B------:R-:W-:-:S09]  /*2780*/  ULEA UR4, UR13, UR5, 0x3 ;  /* 0x000000050d047291 */ /* 0x000fd2000f8e18ff */
[----:B------:R-:W1:Y:S02]  /*2790*/  SYNCS.PHASECHK.TRANS64.TRYWAIT P0, [UR4], R2 ;  /* 0x00000002ff0075a7 */ /* 0x000e640008001104 */
[----:B-1----:R-:W-:Y:S05]  /*27a0*/  @!P0 BRA `(.L_x_43) ;  /* 0x0000006800b48947 */ /* 0x002fea0003800000 */
.L_x_143:
[----:B------:R-:W-:-:S04]  /*27b0*/  UIADD3 UR6, UPT, UPT, UR13, 0x1, URZ ;  /* 0x000000010d067890 */ /* 0x000fc8000fffe0ff */
[----:B------:R-:W-:-:S04]  /*27c0*/  UISETP.NE.AND UP0, UPT, UR6, 0x4, UPT ;  /* 0x000000040600788c */ /* 0x000fc8000bf05270 */
[----:B------:R-:W-:Y:S02]  /*27d0*/  USEL UR7, URZ, 0x1, UP0 ;  /* 0x00000001ff077887 */ /* 0x000fe40008000000 */
[----:B------:R-:W-:-:S04]  /*27e0*/  USEL UR6, UR6, URZ, UP0 ;  /* 0x000000ff06067287 */ /* 0x000fc80008000000 */
[----:B------:R-:W-:Y:S01]  /*27f0*/  ULEA UR4, UR6, UR5, 0x3 ;  /* 0x0000000506047291 */ /* 0x000fe2000f8e18ff */
[----:B-1----:R-:W-:-:S04]  /*2800*/  LOP3.LUT R2, R15, UR7, RZ, 0x3c, !PT ;  /* 0x000000070f027c12 */ /* 0x002fc8000f8e3cff */
[----:B------:R-:W-:-:S04]  /*2810*/  SHF.L.U32 R3, R2, 0x1f, RZ ;  /* 0x0000001f02037819 */ /* 0x000fc800000006ff */
[----:B------:R-:W1:Y:S02]  /*2820*/  SYNCS.PHASECHK.TRANS64.TRYWAIT P0, [UR4], R3 ;  /* 0x00000003ff0075a7 */ /* 0x000e640008001104 */
[----:B-1----:R-:W-:Y:S05]  /*2830*/  @!P0 BRA `(.L_x_44) ;  /* 0x0000006800a88947 */ /* 0x002fea0003800000 */
.L_x_145:
[----:B------:R-:W-:-:S04]  /*2840*/  UIADD3 UR6, UPT, UPT, UR6, 0x1, URZ ;  /* 0x0000000106067890 */ /* 0x000fc8000fffe0ff */
[----:B------:R-:W-:-:S04]  /*2850*/  UISETP.NE.AND UP0, UPT, UR6, 0x4, UPT ;  /* 0x000000040600788c */ /* 0x000fc8000bf05270 */
[----:B------:R-:W-:Y:S02]  /*2860*/  USEL UR7, URZ, 0x1, UP0 ;  /* 0x00000001ff077887 */ /* 0x000fe40008000000 */
[----:B------:R-:W-:-:S04]  /*2870*/  USEL UR6, UR6, URZ, UP0 ;  /* 0x000000ff06067287 */ /* 0x000fc80008000000 */
[----:B------:R-:W-:Y:S01]  /*2880*/  ULEA UR4, UR6, UR5, 0x3 ;  /* 0x0000000506047291 */ /* 0x000fe2000f8e18ff */
[----:B------:R-:W-:-:S04]  /*2890*/  LOP3.LUT R2, R2, UR7, RZ, 0x3c, !PT ;  /* 0x0000000702027c12 */ /* 0x000fc8000f8e3cff */
[----:B-1----:R-:W-:-:S04]  /*28a0*/  SHF.L.U32 R3, R2, 0x1f, RZ ;  /* 0x0000001f02037819 */ /* 0x002fc800000006ff */
[----:B------:R-:W1:Y:S02]  /*28b0*/  SYNCS.PHASECHK.TRANS64.TRYWAIT P0, [UR4], R3 ;  /* 0x00000003ff0075a7 */ /* 0x000e640008001104 */
[----:B-1----:R-:W-:Y:S05]  /*28c0*/  @!P0 BRA `(.L_x_45) ;  /* 0x00000068009c8947 */ /* 0x002fea0003800000 */
.L_x_147:
[----:B------:R-:W-:-:S04]  /*28d0*/  UIADD3 UR6, UPT, UPT, UR6, 0x1, URZ ;  /* 0x0000000106067890 */ /* 0x000fc8000fffe0ff */
[----:B------:R-:W-:-:S04]  /*28e0*/  UISETP.NE.AND UP0, UPT, UR6, 0x4, UPT ;  /* 0x000000040600788c */ /* 0x000fc8000bf05270 */
[----:B------:R-:W-:Y:S02]  /*28f0*/  USEL UR4, URZ, 0x1, UP0 ;  /* 0x00000001ff047887 */ /* 0x000fe40008000000 */
[----:B------:R-:W-:-:S04]  /*2900*/  USEL UR6, UR6, URZ, UP0 ;  /* 0x000000ff06067287 */ /* 0x000fc80008000000 */
[----:B------:R-:W-:Y:S01]  /*2910*/  ULEA UR6, UR6, UR5, 0x3 ;  /* 0x0000000506067291 */ /* 0x000fe2000f8e18ff */
[----:B------:R-:W-:-:S04]  /*2920*/  LOP3.LUT R2, R2, UR4, RZ, 0x3c, !PT ;  /* 0x0000000402027c12 */ /* 0x000fc8000f8e3cff */
[----:B------:R-:W-:Y:S01]  /*2930*/  SHF.L.U32 R2, R2, 0x1f, RZ ;  /* 0x0000001f02027819 */ /* 0x000fe200000006ff */
[----:B-1-3--:R-:W-:-:S07]  /*2940*/  IMAD.U32 R0, RZ, RZ, UR6 ;  /* 0x00000006ff007e24 */ /* 0x00afce000f8e00ff */
.L_x_46:
[----:B-1----:R1:W2:Y:S02]  /*2950*/  SYNCS.PHASECHK.TRANS64.TRYWAIT P0, [R0+URZ], R2 ;  /* 0x00000002000075a7 */ /* 0x0022a400080011ff */
[----:B--2---:R-:W-:Y:S05]  /*2960*/  @!P0 NANOSLEEP.SYNCS 0x989680 ;  /* 0x009896800000895d */ /* 0x004fea0003900000 */
[----:B------:R-:W2:Y:S02]  /*2970*/  @!P0 SYNCS.PHASECHK.TRANS64 P0, [R0+URZ], R2 ;  /* 0x00000002000085a7 */ /* 0x000ea400080010ff */
[----:B--2---:R-:W-:Y:S05]  /*2980*/  @P0 EXIT ;  /* 0x000000000000094d */ /* 0x004fea0003800000 */
[----:B------:R-:W-:Y:S05]  /*2990*/  BRA `(.L_x_46) ;  /* 0xfffffffc00ec7947 */ /* 0x000fea000383ffff */
.L_x_22:
[----:B------:R-:W-:-:S04]  /*29a0*/  UISETP.NE.AND UP0, UPT, UR37, URZ, UPT ;  /* 0x000000ff2500728c */ /* 0x000fc8000bf05270 */
[----:B------:R-:W-:-:S09]  /*29b0*/  UISETP.NE.OR UP0, UPT, UR5, 0x1, UP0 ;  /* 0x000000010500788c */ /* 0x000fd20008705670 */
[----:B------:R-:W-:Y:S05]  /*29c0*/  BRA.U UP0, `(.L_x_47) ;  /* 0x00000005004c7547 */ /* 0x000fea000b800000 */
[----:B------:R-:W-:Y:S01]  /*29d0*/  HFMA2 R3, -RZ, RZ, 0, 0 ;  /* 0x00000000ff037431 */ /* 0x000fe200000001ff */
[----:B------:R-:W-:Y:S01]  /*29e0*/  ISETP.GE.U32.AND P2, PT, R9, 0x8, PT ;  /* 0x000000080900780c */ /* 0x000fe20003f46070 */
[----:B------:R-:W-:Y:S01]  /*29f0*/  IMAD.MOV.U32 R12, RZ, RZ, 0x1 ;  /* 0x00000001ff0c7424 */ /* 0x000fe200078e00ff */
[----:B------:R-:W-:Y:S01]  /*2a00*/  CS2R R10, SRZ ;  /* 0x00000000000a7805 */ /* 0x000fe2000001ff00 */
[----:B------:R-:W-:Y:S01]  /*2a10*/  IMAD.MOV.U32 R8, RZ, RZ, RZ ;  /* 0x000000ffff087224 */ /* 0x000fe200078e00ff */
[----:B------:R-:W-:Y:S01]  /*2a20*/  UMOV UR4, 0x400 ;  /* 0x0000040000047882 */ /* 0x000fe20000000000 */
[----:B------:R-:W-:Y:S01]  /*2a30*/  UMOV UR6, URZ ;  /* 0x000000ff00067c82 */ /* 0x000fe20008000000 */
[----:B------:R-:W-:-:S12]  /*2a40*/  ULEA UR37, UR37, UR4, 0x18 ;  /* 0x0000000425257291 */ /* 0x000fd8000f8ec0ff */
.L_x_51:
[----:B------:R-:W-:Y:S02]  /*2a50*/  LEA R0, R3, UR37, 0x3 ;  /* 0x0000002503007c11 */ /* 0x000fe4000f8e18ff */
[----:B------:R-:W-:-:S03]  /*2a60*/  SHF.L.U32 R4, R8, 0x1f, RZ ;  /* 0x0000001f08047819 */ /* 0x000fc600000006ff */
[----:B------:R-:W-:Y:S01]  /*2a70*/  VIADD R5, R0, 0x100 ;  /* 0x0000010000057836 */ /* 0x000fe20000000000 */
[----:B------:R-:W1:Y:S02]  /*2a80*/  SYNCS.PHASECHK.TRANS64.TRYWAIT P0, [R0+URZ+0xf0], R4 ;  /* 0x0000f004000075a7 */ /* 0x000e6400080011ff */
[----:B-1----:R-:W-:Y:S05]  /*2a90*/  @!P0 BRA `(.L_x_48) ;  /* 0x0000006800408947 */ /* 0x002fea0003800000 */
.L_x_148:
[----:B------:R-:W-:Y:S01]  /*2aa0*/  ULEA UR5, UR6, UR37, 0x3 ;  /* 0x0000002506057291 */ /* 0x000fe2000f8e18ff */
[----:B-1----:R-:W-:Y:S01]  /*2ab0*/  PRMT R0, RZ, 0x654, R5 ;  /* 0x00000654ff007816 */ /* 0x002fe20000000005 */
[----:B------:R-:W-:Y:S01]  /*2ac0*/  @!P2 IMAD.MOV.U32 R4, RZ, RZ, 0x10 ;  /* 0x00000010ff04a424 */ /* 0x000fe200078e00ff */
[----:B------:R-:W-:Y:S01]  /*2ad0*/  SHF.L.U32 R5, R12, 0x1f, RZ ;  /* 0x0000001f0c057819 */ /* 0x000fe200000006ff */
[----:B------:R-:W-:Y:S01]  /*2ae0*/  UIADD3 UR4, UPT, UPT, UR5, 0x90, URZ ;  /* 0x0000009005047890 */ /* 0x000fe2000fffe0ff */
[----:B------:R1:W-:Y:S05]  /*2af0*/  SYNCS.ARRIVE.TRANS64.RED.A1T0 RZ, [R0+URZ], RZ ;  /* 0x000000ff00ff79a7 */ /* 0x0003ea00081004ff */
[----:B------:R-:W-:Y:S01]  /*2b00*/  IMAD.U32 R6, RZ, RZ, UR4 ;  /* 0x00000004ff067e24 */ /* 0x000fe2000f8e00ff */
[----:B------:R-:W2:Y:S04]  /*2b10*/  SYNCS.PHASECHK.TRANS64.TRYWAIT P0, [UR5+0xa0], R5 ;  /* 0x0000a005ff0075a7 */ /* 0x000ea80008001105 */
[----:B------:R-:W-:Y:S01]  /*2b20*/  PRMT R6, R9, 0x654, R6 ;  /* 0x0000065409067816 */ /* 0x000fe20000000006 */
[----:B-12---:R-:W-:Y:S06]  /*2b30*/  @!P0 BRA `(.L_x_49) ;  /* 0x00000068002c8947 */ /* 0x006fec0003800000 */
.L_x_150:
[----:B------:R-:W-:Y:S01]  /*2b40*/  ULEA UR4, UR6, UR37, 0x4 ;  /* 0x0000002506047291 */ /* 0x000fe2000f8e20ff */
[----:B------:R-:W-:Y:S01]  /*2b50*/  SEL R2, R6, R2, !P2 ;  /* 0x0000000206027207 */ /* 0x000fe20005000000 */
[----:B------:R-:W-:Y:S01]  /*2b60*/  UIADD3 UR5, UPT, UPT, UR5, 0x90, URZ ;  /* 0x0000009005057890 */ /* 0x000fe2000fffe0ff */
[----:B-1----:R-:W-:Y:S01]  /*2b70*/  LEA R0, R11, UR37, 0x3 ;  /* 0x000000250b007c11 */ /* 0x002fe2000f8e18ff */
[----:B------:R-:W-:Y:S01]  /*2b80*/  UIADD3 UR4, UPT, UPT, UR4, 0x120, URZ ;  /* 0x0000012004047890 */ /* 0x000fe2000fffe0ff */
[----:B------:R1:W-:Y:S01]  /*2b90*/  @!P2 SYNCS.ARRIVE.TRANS64.RED RZ, [R2+URZ], R4 ;  /* 0x0000000402ffa9a7 */ /* 0x0003e200080004ff */
[----:B------:R-:W-:Y:S01]  /*2ba0*/  UIADD3 UR6, UPT, UPT, UR6, 0x1, URZ ;  /* 0x0000000106067890 */ /* 0x000fe2000fffe0ff */
[----:B------:R-:W-:-:S03]  /*2bb0*/  VIADD R3, R3, 0x1 ;  /* 0x0000000103037836 */ /* 0x000fc60000000000 */
[----:B------:R-:W-:Y:S02]  /*2bc0*/  UISETP.NE.AND UP0, UPT, UR6, 0x2, UPT ;  /* 0x000000020600788c */ /* 0x000fe4000bf05270 */
[----:B------:R-:W-:Y:S01]  /*2bd0*/  ISETP.NE.AND P0, PT, R3, 0x2, PT ;  /* 0x000000020300780c */ /* 0x000fe20003f05270 */
[----:B------:R-:W-:Y:S06]  /*2be0*/  UGETNEXTWORKID.BROADCAST [UR4], [UR5] ;  /* 0x00000000040073ca */ /* 0x000fec0008000100 */
[----:B------:R-:W-:Y:S02]  /*2bf0*/  USEL UR4, URZ, 0x1, UP0 ;  /* 0x00000001ff047887 */ /* 0x000fe40008000000 */
[----:B------:R-:W-:-:S04]  /*2c00*/  USEL UR6, UR6, URZ, UP0 ;  /* 0x000000ff06067287 */ /* 0x000fc80008000000 */
[----:B------:R-:W-:Y:S02]  /*2c10*/  LOP3.LUT R12, R12, UR4, RZ, 0x3c, !PT ;  /* 0x000000040c0c7c12 */ /* 0x000fe4000f8e3cff */
[----:B-1----:R-:W-:-:S04]  /*2c20*/  SHF.L.U32 R4, R10, 0x1f, RZ ;  /* 0x0000001f0a047819 */ /* 0x002fc800000006ff */
[----:B------:R-:W1:Y:S02]  /*2c30*/  SYNCS.PHASECHK.TRANS64.TRYWAIT P1, [R0+URZ+0x90], R4 ;  /* 0x00009004000075a7 */ /* 0x000e6400080211ff */
[----:B-1----:R-:W-:Y:S05]  /*2c40*/  @!P1 BRA `(.L_x_50) ;  /* 0x0000006800009947 */ /* 0x002fea0003800000 */
.L_x_151:
[----:B-1----:R-:W-:Y:S01]  /*2c50*/  LEA R4, R11, UR37, 0x4 ;  /* 0x000000250b047c11 */ /* 0x002fe2000f8e20ff */
[----:B------:R-:W-:Y:S01]  /*2c60*/  VIADD R0, R0, 0xa0 ;  /* 0x000000a000007836 */ /* 0x000fe20000000000 */
[----:B------:R-:W-:Y:S01]  /*2c70*/  SEL R3, R3, RZ, P0 ;  /* 0x000000ff03037207 */ /* 0x000fe20000000000 */
[----:B------:R-:W-:-:S03]  /*2c80*/  VIADD R11, R11, 0x1 ;  /* 0x000000010b0b7836 */ /* 0x000fc60000000000 */
[----:B------:R-:W1:Y:S01]  /*2c90*/  LDS.128 R4, [R4+0x120] ;  /* 0x0001200004047984 */ /* 0x000e620000000c00 */
[----:B------:R-:W-:Y:S02]  /*2ca0*/  PRMT R0, RZ, 0x654, R0 ;  /* 0x00000654ff007816 */ /* 0x000fe40000000000 */
[C---:B------:R-:W-:Y:S01]  /*2cb0*/  ISETP.NE.AND P1, PT, R11.reuse, 0x2, PT ;  /* 0x000000020b00780c */ /* 0x040fe20003f25270 */
[----:B------:R-:W-:Y:S01]  /*2cc0*/  @!PT LDS RZ, [RZ] ;  /* 0x00000000fffff984 */ /* 0x000fe20000000800 */
[----:B------:R-:W-:Y:S01]  /*2cd0*/  @!PT LDS RZ, [RZ] ;  /* 0x00000000fffff984 */ /* 0x000fe20000000800 */
[----:B------:R-:W-:Y:S01]  /*2ce0*/  @!PT LDS RZ, [RZ] ;  /* 0x00000000fffff984 */ /* 0x000fe20000000800 */
[----:B------:R-:W-:Y:S01]  /*2cf0*/  @!PT LDS RZ, [RZ] ;  /* 0x00000000fffff984 */ /* 0x000fe20000000800 */
[----:B------:R2:W-:Y:S06]  /*2d00*/  MEMBAR.ALL.CTA ;  /* 0x0000000000007992 */ /* 0x0005ec0000008000 */
[----:B--2---:R-:W2:Y:S01]  /*2d10*/  FENCE.VIEW.ASYNC.S ;  /* 0x00000000000073c6 */ /* 0x004ea20000000000 */
[----:B------:R-:W-:Y:S01]  /*2d20*/  SEL R11, R11, RZ, P1 ;  /* 0x000000ff0b0b7207 */ /* 0x000fe20000800000 */
[----:B--2---:R2:W-:Y:S01]  /*2d30*/  SYNCS.ARRIVE.TRANS64.RED.A1T0 RZ, [R0+URZ], RZ ;  /* 0x000000ff00ff79a7 */ /* 0x0045e200081004ff */
[----:B-1----:R-:W-:-:S02]  /*2d40*/  LOP3.LUT P3, RZ, R6, 0x1, RZ, 0xc0, !PT ;  /* 0x0000000106ff7812 */ /* 0x002fc4000786c0ff */
[----:B------:R-:W-:-:S04]  /*2d50*/  SEL R4, RZ, 0x1, P1 ;  /* 0x00000001ff047807 */ /* 0x000fc80000800000 */
[----:B------:R-:W-:Y:S02]  /*2d60*/  LOP3.LUT R10, R10, R4, RZ, 0x3c, !PT ;  /* 0x000000040a0a7212 */ /* 0x000fe400078e3cff */
[----:B--2---:R-:W-:-:S04]  /*2d70*/  SEL R0, RZ, 0x1, P0 ;  /* 0x00000001ff007807 */ /* 0x004fc80000000000 */
[----:B------:R-:W-:Y:S01]  /*2d80*/  LOP3.LUT R8, R8, R0, RZ, 0x3c, !PT ;  /* 0x0000000008087212 */ /* 0x000fe200078e3cff */
[----:B------:R-:W-:Y:S06]  /*2d90*/  @P3 BRA `(.L_x_51) ;  /* 0xfffffffc002c3947 */ /* 0x000fec000383ffff */
[----:B------:R-:W-:Y:S01]  /*2da0*/  ULEA UR5, UR6, UR37, 0x3 ;  /* 0x0000002506057291 */ /* 0x000fe2000f8e18ff */
[----:B------:R-:W-:-:S08]  /*2db0*/  SHF.L.U32 R2, R12, 0x1f, RZ ;  /* 0x0000001f0c027819 */ /* 0x000fd000000006ff */
[----:B------:R-:W1:Y:S02]  /*2dc0*/  SYNCS.PHASECHK.TRANS64 P0, [UR5+0xa0], R2 ;  /* 0x0000a002ff0075a7 */ /* 0x000e640008001005 */
[----:B-1----:R-:W-:Y:S05]  /*2dd0*/  @P0 BRA `(.L_x_52) ;  /* 0x0000000000080947 */ /* 0x002fea0003800000 */
[----:B------:R-:W1:Y:S02]  /*2de0*/  SYNCS.PHASECHK.TRANS64.TRYWAIT P0, [UR5+0xa0], R2 ;  /* 0x0000a002ff0075a7 */ /* 0x000e640008001105 */
[----:B-1----:R-:W-:Y:S05]  /*2df0*/  @!P0 BRA `(.L_x_53) ;  /* 0x0000006400a88947 */ /* 0x002fea0003800000 */
.L_x_52:
[----:B------:R-:W-:-:S04]  /*2e00*/  UIADD3 UR4, UPT, UPT, UR6, 0x1, URZ ;  /* 0x0000000106047890 */ /* 0x000fc8000fffe0ff */
[----:B------:R-:W-:-:S04]  /*2e10*/  UISETP.NE.AND UP0, UPT, UR4, 0x2, UPT ;  /* 0x000000020400788c */ /* 0x000fc8000bf05270 */
[----:B------:R-:W-:Y:S02]  /*2e20*/  USEL UR7, URZ, 0x1, UP0 ;  /* 0x00000001ff077887 */ /* 0x000fe40008000000 */
[----:B------:R-:W-:-:S04]  /*2e30*/  USEL UR4, UR4, URZ, UP0 ;  /* 0x000000ff04047287 */ /* 0x000fc80008000000 */
[----:B------:R-:W-:Y:S01]  /*2e40*/  ULEA UR4, UR4, UR37, 0x3 ;  /* 0x0000002504047291 */ /* 0x000fe2000f8e18ff */
[----:B-1----:R-:W-:-:S04]  /*2e50*/  LOP3.LUT R2, R12, UR7, RZ, 0x3c, !PT ;  /* 0x000000070c027c12 */ /* 0x002fc8000f8e3cff */
[----:B------:R-:W-:-:S04]  /*2e60*/  SHF.L.U32 R0, R2, 0x1f, RZ ;  /* 0x0000001f02007819 */ /* 0x000fc800000006ff */
[----:B------:R-:W1:Y:S02]  /*2e70*/  SYNCS.PHASECHK.TRANS64 P0, [UR4+0xa0], R0 ;  /* 0x0000a000ff0075a7 */ /* 0x000e640008001004 */
[----:B-1----:R-:W-:Y:S05]  /*2e80*/  @P0 EXIT ;  /* 0x000000000000094d */ /* 0x002fea0003800000 */
[----:B------:R-:W-:Y:S02]  /*2e90*/  SHF.L.U32 R2, R2, 0x1f, RZ ;  /* 0x0000001f02027819 */ /* 0x000fe400000006ff */
[----:B------:R-:W-:-:S07]  /*2ea0*/  MOV R0, UR4 ;  /* 0x0000000400007c02 */ /* 0x000fce0008000f00 */
.L_x_54:
[----:B-1----:R1:W2:Y:S02]  /*2eb0*/  SYNCS.PHASECHK.TRANS64.TRYWAIT P0, [R0+URZ+0xa0], R2 ;  /* 0x0000a002000075a7 */ /* 0x0022a400080011ff */
[----:B--2---:R-:W-:Y:S05]  /*2ec0*/  @!P0 NANOSLEEP.SYNCS 0x989680 ;  /* 0x009896800000895d */ /* 0x004fea0003900000 */
[----:B------:R-:W2:Y:S02]  /*2ed0*/  @!P0 SYNCS.PHASECHK.TRANS64 P0, [R0+URZ+0xa0], R2 ;  /* 0x0000a002000085a7 */ /* 0x000ea400080010ff */
[----:B--2---:R-:W-:Y:S05]  /*2ee0*/  @P0 EXIT ;  /* 0x000000000000094d */ /* 0x004fea0003800000 */
[----:B------:R-:W-:Y:S05]  /*2ef0*/  BRA `(.L_x_54) ;  /* 0xfffffffc00ec7947 */ /* 0x000fea000383ffff */
.L_x_47:
[----:B------:R-:W-:Y:S05]  /*2f00*/  BRA.U UP3, `(.L_x_55) ;  /* 0x0000000d03bc7547 */ /* 0x000fea000b800000 */
[----:B------:R-:W-:Y:S01]  /*2f10*/  UMOV UR4, 0x40 ;  /* 0x0000004000047882 */ /* 0x000fe20000000000 */
[----:B------:R-:W-:Y:S01]  /*2f20*/  NOP ;  /* 0x0000000000007918 */ /* 0x000fe20000000000 */
[----:B------:R-:W-:Y:S01]  /*2f30*/  ULEA UR4, UR37, UR4, 0x18 ;  /* 0x0000000425047291 */ /* 0x000fe2000f8ec0ff */
[----:B------:R-:W-:Y:S02]  /*2f40*/  UMOV UR5, 0x400 ;  /* 0x0000040000057882 */ /* 0x000fe40000000000 */
[----:B------:R-:W-:-:S06]  /*2f50*/  ULEA UR37, UR37, UR5, 0x18 ;  /* 0x0000000525257291 */ /* 0x000fcc000f8ec0ff */
[----:B------:R-:W1:Y:S02]  /*2f60*/  LDS.U8 R2, [UR4+0x1c] ;  /* 0x00001c04ff027984 */ /* 0x000e640008000000 */
[----:B-1----:R-:W-:-:S13]  /*2f70*/  ISETP.NE.AND P0, PT, R2, RZ, PT ;  /* 0x000000ff0200720c */ /* 0x002fda0003f05270 */
[----:B------:R-:W-:Y:S05]  /*2f80*/  @P0 BRA `(.L_x_56) ;  /* 0x0000000000580947 */ /* 0x000fea0003800000 */
[----:B------:R-:W-:-:S13]  /*2f90*/  ELECT P0, URZ, PT ;  /* 0x0000000000ff782f */ /* 0x000fda0003800000 */
[----:B------:R-:W-:Y:S05]  /*2fa0*/  @!P0 BRA `(.L_x_57) ;  /* 0x0000000000608947 */ /* 0x000fea0003800000 */
[----:B------:R-:W-:Y:S01]  /*2fb0*/  UMOV UR5, 0x10 ;  /* 0x0000001000057882 */ /* 0x000fe20000000000 */
[----:B------:R-:W-:Y:S01]  /*2fc0*/  HFMA2 R2, -RZ, RZ, 0, 5.9604644775390625e-08 ;  /* 0x00000001ff027431 */ /* 0x000fe200000001ff */
[----:B------:R-:W-:-:S03]  /*2fd0*/  MOV R3, 0xffff ;  /* 0x0000ffff00037802 */ /* 0x000fc60000000f00 */
[----:B------:R-:W-:Y:S04]  /*2fe0*/  DEPBAR.LE SB1, 0x36 ;  /* 0x00009d800000791a */ /* 0x000fe80000000000 */
[----:B------:R-:W1:Y:S02]  /*2ff0*/  UTCATOMSWS.FIND_AND_SET.ALIGN UP0, UR5, UR5 ;  /* 0x00000005000575e3 */ /* 0x000e640008000800 */
[----:B-1----:R-:W-:Y:S01]  /*3000*/  MOV R4, UR5 ;  /* 0x0000000500047c02 */ /* 0x002fe20008000f00 */
[----:B------:R-:W-:Y:S06]  /*3010*/  BRA.U UP0, `(.L_x_58) ;  /* 0x0000000100187547 */ /* 0x000fec000b800000 */
.L_x_59:
[----:B------:R-:W-:Y:S05]  /*3020*/  NANOSLEEP 0x64 ;  /* 0x000000640000795d */ /* 0x000fea0003800000 */
[----:B------:R-:W-:-:S05]  /*3030*/  UMOV UR5, 0x10 ;  /* 0x0000001000057882 */ /* 0x000fca0000000000 */
[----:B------:R-:W-:Y:S04]  /*3040*/  DEPBAR.LE SB1, 0x36 ;  /* 0x00009d800000791a */ /* 0x000fe80000000000 */
[----:B------:R-:W1:Y:S02]  /*3050*/  UTCATOMSWS.FIND_AND_SET.ALIGN UP0, UR5, UR5 ;  /* 0x00000005000575e3 */ /* 0x000e640008000800 */
[----:B-1----:R-:W-:Y:S01]  /*3060*/  MOV R4, UR5 ;  /* 0x0000000500047c02 */ /* 0x002fe20008000f00 */
[----:B------:R-:W-:Y:S05]  /*3070*/  BRA.U !UP0, `(.L_x_59) ;  /* 0xfffffffd08e87547 */ /* 0x000fea000b83ffff */
.L_x_58:
[-C--:B------:R-:W-:Y:S02]  /*3080*/  SHF.L.U32 R3, R3, R4.reuse, RZ ;  /* 0x0000000403037219 */ /* 0x080fe400000006ff */
[----:B------:R-:W-:Y:S01]  /*3090*/  SHF.L.U32 R2, R2, R4, RZ ;  /* 0x0000000402027219 */ /* 0x000fe200000006ff */
[----:B------:R-:W-:Y:S02]  /*30a0*/  IMAD.SHL.U32 R4, R4, 0x20, RZ ;  /* 0x0000002004047824 */ /* 0x000fe400078e00ff */
[----:B------:R1:W-:Y:S04]  /*30b0*/  ATOMS.OR RZ, [UR4+0x14], R3 ;  /* 0x00001403ffff798c */ /* 0x0003e8000b000004 */
[----:B------:R1:W-:Y:S04]  /*30c0*/  ATOMS.OR RZ, [UR4+0x18], R2 ;  /* 0x00001802ffff798c */ /* 0x0003e8000b000004 */
[----:B------:R1:W-:Y:S01]  /*30d0*/  STS [UR37+0x140], R4 ;  /* 0x00014004ff007988 */ /* 0x0003e20008000825 */
[----:B------:R-:W-:Y:S05]  /*30e0*/  BRA `(.L_x_57) ;  /* 0x0000000000107947 */ /* 0x000fea0003800000 */
.L_x_56:
[----:B------:R-:W-:-:S05]  /*30f0*/  MOV R2, 0xffffffff ;  /* 0xffffffff00027802 */ /* 0x000fca0000000f00 */
[----:B------:R1:W-:Y:S02]  /*3100*/  STS [UR37+0x140], R2 ;  /* 0x00014002ff007988 */ /* 0x0003e40008000825 */
[----:B-1----:R-:W-:Y:S02]  /*3110*/  MOV R2, 0x3130 ;  /* 0x0000313000027802 */ /* 0x002fe40000000f00 */
[----:B-----5:R-:W-:Y:S05]  /*3120*/  CALL.REL.NOINC `($__internal_1_$__cuda_sm10x_tcgen05_guardrail_trap_phase_invalid_during_alloc) ;  /* 0x0000006800f47944 */ /* 0x020fea0003c00000 */
.L_x_57:
[----:B------:R-:W-:Y:S05]  /*3130*/  WARPSYNC.ALL ;  /* 0x0000000000007948 */ /* 0x000fea0003800000 */
[----:B------:R-:W2:Y:S01]  /*3140*/  S2UR UR5, SR_CgaCtaId ;  /* 0x00000000000579c3 */ /* 0x000ea20000008800 */
[----:B------:R-:W-:Y:S01]  /*3150*/  UMOV UR4, 0x400 ;  /* 0x0000040000047882 */ /* 0x000fe20000000000 */
[----:B------:R-:W-:-:S06]  /*3160*/  NOP ;  /* 0x0000000000007918 */ /* 0x000fcc0000000000 */
[----:B------:R-:W-:Y:S06]  /*3170*/  BAR.ARV 0x6, 0xa0 ;  /* 0x0182800000007b1d */ /* 0x000fec0000002000 */
[----:B------:R-:W3:Y:S01]  /*3180*/  LDCU UR7, c[0x0][0x38c] ;  /* 0x00007180ff0777ac */ /* 0x000ee20008000800 */
[----:B------:R-:W-:Y:S01]  /*3190*/  LOP3.LUT R0, R0, 0xffff, RZ, 0xc0, !PT ;  /* 0x0000ffff00007812 */ /* 0x000fe200078ec0ff */
[----:B------:R-:W-:Y:S01]  /*31a0*/  IMAD.MOV.U32 R11, RZ, RZ, 0x1 ;  /* 0x00000001ff0b7424 */ /* 0x000fe200078e00ff */
[----:B------:R-:W-:Y:S01]  /*31b0*/  CS2R R8, SRZ ;  /* 0x0000000000087805 */ /* 0x000fe2000001ff00 */
[----:B------:R-:W4:Y:S01]  /*31c0*/  LDCU UR6, c[0x0][0x38c] ;  /* 0x00007180ff0677ac */ /* 0x000f220008000800 */
[----:B------:R-:W-:Y:S01]  /*31d0*/  R2UR UR9, R0 ;  /* 0x00000000000972ca */ /* 0x000fe200000e0000 */
[----:B------:R-:W-:Y:S01]  /*31e0*/  IMAD.MOV.U32 R10, RZ, RZ, RZ ;  /* 0x000000ffff0a7224 */ /* 0x000fe200078e00ff */
[----:B------:R-:W-:Y:S01]  /*31f0*/  UMOV UR16, URZ ;  /* 0x000000ff00107c82 */ /* 0x000fe20008000000 */
[----:B------:R-:W-:Y:S01]  /*3200*/  UMOV UR15, URZ ;  /* 0x000000ff000f7c82 */ /* 0x000fe20008000000 */
[----:B--2---:R-:W-:Y:S01]  /*3210*/  ULEA UR5, UR5, UR4, 0x18 ;  /* 0x0000000405057291 */ /* 0x004fe2000f8ec0ff */
[----:B------:R-:W-:Y:S01]  /*3220*/  UMOV UR24, 0x0 ;  /* 0x0000000000187882 */ /* 0x000fe20000000000 */
[----:B------:R-:W-:-:S02]  /*3230*/  UMOV UR25, 0x8208010 ;  /* 0x0820801000197882 */ /* 0x000fc40000000000 */
[----:B------:R-:W-:Y:S02]  /*3240*/  UIADD3 UR11, UPT, UPT, UR5, 0x8400, URZ ;  /* 0x00008400050b7890 */ /* 0x000fe4000fffe0ff */
[----:B------:R-:W-:Y:S02]  /*3250*/  UIADD3 UR12, UPT, UPT, UR5, 0x18400, URZ ;  /* 0x00018400050c7890 */ /* 0x000fe4000fffe0ff */
[----:B---3--:R-:W-:Y:S01]  /*3260*/  UIADD3 UR7, UPT, UPT, UR7, 0x3f, URZ ;  /* 0x0000003f07077890 */ /* 0x008fe2000fffe0ff */
[----:B-1----:R-:W1:Y:S01]  /*3270*/  LDS R2, [UR5+0x140] ;  /* 0x00014005ff027984 */ /* 0x002e620008000800 */
[----:B------:R-:W-:Y:S02]  /*3280*/  USHF.R.U32.HI UR11, URZ, 0x4, UR11 ;  /* 0x00000004ff0b7899 */ /* 0x000fe4000801160b */
[----:B------:R-:W-:Y:S02]  /*3290*/  USHF.R.S32.HI UR4, URZ, 0x1f, UR7 ;  /* 0x0000001fff047899 */ /* 0x000fe40008011407 */
[----:B------:R-:W-:-:S02]  /*32a0*/  USHF.R.U32.HI UR12, URZ, 0x4, UR12 ;  /* 0x00000004ff0c7899 */ /* 0x000fc4000801160c */
[----:B------:R-:W-:Y:S02]  /*32b0*/  ULEA.HI UR4, UR4, UR7, URZ, 0x6 ;  /* 0x0000000704047291 */ /* 0x000fe4000f8f30ff */
[----:B------:R-:W-:Y:S02]  /*32c0*/  ULOP3.LUT UR11, UR11, 0x3fff, URZ, 0xc0, !UPT ;  /* 0x00003fff0b0b7892 */ /* 0x000fe4000f8ec0ff */
[----:B------:R-:W-:Y:S02]  /*32d0*/  USHF.R.S32.HI UR4, URZ, 0x6, UR4 ;  /* 0x00000006ff047899 */ /* 0x000fe40008011404 */
[----:B------:R-:W-:Y:S02]  /*32e0*/  ULOP3.LUT UR12, UR12, 0x3fff, URZ, 0xc0, !UPT ;  /* 0x00003fff0c0c7892 */ /* 0x000fe4000f8ec0ff */
[----:B------:R-:W-:Y:S01]  /*32f0*/  UISETP.LT.AND UP0, UPT, UR4, 0x1, UPT ;  /* 0x000000010400788c */ /* 0x000fe2000bf01270 */
[----:B------:R-:W-:Y:S01]  /*3300*/  UMOV UR22, 0x0 ;  /* 0x0000000000167882 */ /* 0x000fe20000000000 */
[----:B------:R-:W-:-:S02]  /*3310*/  UMOV UR23, 0x8208010 ;  /* 0x0820801000177882 */ /* 0x000fc40000000000 */
[----:B------:R-:W-:Y:S02]  /*3320*/  USEL UR10, UR4, 0x1, !UP0 ;  /* 0x00000001040a7887 */ /* 0x000fe4000c000000 */
[----:B------:R-:W-:Y:S02]  /*3330*/  ULOP3.LUT UR11, UR11, 0x2000000, URZ, 0xfc, !UPT ;  /* 0x020000000b0b7892 */ /* 0x000fe4000f8efcff */
[----:B------:R-:W-:Y:S02]  /*3340*/  ULOP3.LUT UR12, UR12, 0x10000, URZ, 0xfc, !UPT ;  /* 0x000100000c0c7892 */ /* 0x000fe4000f8efcff */
[----:B------:R-:W-:Y:S02]  /*3350*/  UIADD3 UR10, UPT, UPT, -UR10, URZ, URZ ;  /* 0x000000ff0a0a7290 */ /* 0x000fe4000fffe1ff */
[----:B----4-:R-:W-:Y:S01]  /*3360*/  UISETP.GE.AND UP3, UPT, UR6, 0x1, UPT ;  /* 0x000000010600788c */ /* 0x010fe2000bf66270 */
[----:B------:R-:W-:Y:S01]  /*3370*/  UMOV UR20, 0x0 ;  /* 0x0000000000147882 */ /* 0x000fe20000000000 */
[----:B------:R-:W-:Y:S01]  /*3380*/  UMOV UR21, 0x8208010 ;  /* 0x0820801000157882 */ /* 0x000fe20000000000 */
[----:B------:R-:W-:Y:S01]  /*3390*/  UMOV UR18, 0x0 ;  /* 0x0000000000127882 */ /* 0x000fe20000000000 */
[----:B------:R-:W-:Y:S01]  /*33a0*/  UMOV UR19, 0x8208010 ;  /* 0x0820801000137882 */ /* 0x000fe20000000000 */
[----:B-1----:R-:W-:-:S15]  /*33b0*/  R2UR UR17, R2 ;  /* 0x00000000021172ca */ /* 0x002fde00000e0000 */
.L_x_66:
[----:B------:R-:W-:Y:S02]  /*33c0*/  LEA R0, R10, UR5, 0x3 ;  /* 0x000000050a007c11 */ /* 0x000fe4000f8e18ff */
[----:B------:R-:W-:Y:S02]  /*33d0*/  SHF.L.U32 R2, R9, 0x1f, RZ ;  /* 0x0000001f09027819 */ /* 0x000fe400000006ff */
[----:B------:R-:W-:Y:S01]  /*33e0*/  PLOP3.LUT P0, PT, PT, PT, UP3, 0x80, 0x8 ;  /* 0x000000000008781c */ /* 0x000fe20003f0f038 */
[----:B------:R-:W-:Y:S01]  /*33f0*/  VIADD R3, R0, 0xa0 ;  /* 0x000000a000037836 */ /* 0x000fe20000000000 */
[----:B-1----:R-:W1:Y:S02]  /*3400*/  SYNCS.PHASECHK.TRANS64.TRYWAIT P1, [R0+URZ+0x90], R2 ;  /* 0x00009002000075a7 */ /* 0x002e6400080211ff */
[----:B-1-3--:R-:W-:Y:S09]  /*3410*/  @!P1 BRA `(.L_x_60) ;  /* 0x0000006000389947 */ /* 0x00aff20003800000 */
.L_x_153:
[----:B------:R-:W-:Y:S01]  /*3420*/  LEA R4, R10, UR5, 0x4 ;  /* 0x000000050a047c11 */ /* 0x000fe2000f8e20ff */
[----:B------:R-:W-:Y:S01]  /*3430*/  @UP3 ULEA UR6, UR15, UR5, 0x3 ;  /* 0x000000050f063291 */ /* 0x000fe2000f8e18ff */
[----:B------:R-:W-:Y:S01]  /*3440*/  PLOP3.LUT P2, PT, PT, PT, PT, 0x80, 0x8 ;  /* 0x000000000008781c */ /* 0x000fe20003f4f070 */
[----:B------:R-:W-:Y:S01]  /*3450*/  ULEA UR7, UR16, UR5, 0x3 ;  /* 0x0000000510077291 */ /* 0x000fe2000f8e18ff */
[----:B------:R-:W-:Y:S01]  /*3460*/  PRMT R3, RZ, 0x654, R3 ;  /* 0x00000654ff037816 */ /* 0x000fe20000000003 */
[----:B------:R-:W-:Y:S01]  /*3470*/  ULEA UR8, UR16, UR17, 0x7 ;  /* 0x0000001110087291 */ /* 0x000fe2000f8e38ff */
[----:B------:R-:W2:Y:S01]  /*3480*/  LDS.128 R4, [R4+0x120] ;  /* 0x0001200004047984 */ /* 0x000ea20000000c00 */
[----:B-1----:R-:W-:Y:S02]  /*3490*/  @P0 SHF.L.U32 R2, R8, 0x1f, RZ ;  /* 0x0000001f08020819 */ /* 0x002fe400000006ff */
[----:B------:R-:W-:Y:S01]  /*34a0*/  SHF.L.U32 R0, R11, 0x1f, RZ ;  /* 0x0000001f0b007819 */ /* 0x000fe200000006ff */
[----:B------:R-:W-:Y:S01]  /*34b0*/  @!PT LDS RZ, [RZ] ;  /* 0x00000000fffff984 */ /* 0x000fe20000000800 */
[----:B------:R-:W-:Y:S01]  /*34c0*/  @!PT LDS RZ, [RZ] ;  /* 0x00000000fffff984 */ /* 0x000fe20000000800 */
[----:B------:R-:W-:Y:S01]  /*34d0*/  @!PT LDS RZ, [RZ] ;  /* 0x00000000fffff984 */ /* 0x000fe20000000800 */
[----:B------:R-:W-:Y:S01]  /*34e0*/  @!PT LDS RZ, [RZ] ;  /* 0x00000000fffff984 */ /* 0x000fe20000000800 */
[----:B------:R1:W-:Y:S06]  /*34f0*/  MEMBAR.ALL.CTA ;  /* 0x0000000000007992 */ /* 0x0003ec0000008000 */
[----:B-1----:R-:W1:Y:S02]  /*3500*/  FENCE.VIEW.ASYNC.S ;  /* 0x00000000000073c6 */ /* 0x002e640000000000 */
[----:B-1----:R1:W-:Y:S01]  /*3510*/  SYNCS.ARRIVE.TRANS64.RED.A1T0 RZ, [R3+URZ], RZ ;  /* 0x000000ff03ff79a7 */ /* 0x0023e200081004ff */
[----:B------:R1:W3:Y:S01]  /*3520*/  @P0 SYNCS.PHASECHK.TRANS64.TRYWAIT P2, [UR6], R2 ;  /* 0x00000002ff0005a7 */ /* 0x0002e20008041106 */
[----:B--2---:R-:W-:Y:S01]  /*3530*/  LOP3.LUT P1, RZ, R6, 0x1, RZ, 0xc0, !PT ;  /* 0x0000000106ff7812 */ /* 0x004fe2000782c0ff */
[----:B------:R-:W2:Y:S02]  /*3540*/  SYNCS.PHASECHK.TRANS64.TRYWAIT P0, [UR7+0xd0], R0 ;  /* 0x0000d000ff0075a7 */ /* 0x000ea40008001107 */
[----:B-123--:R-:W-:Y:S10]  /*3550*/  @!P0 BRA `(.L_x_61) ;  /* 0x0000005c00fc8947 */ /* 0x00eff40003800000 */
.L_x_155:
[----:B------:R-:W-:Y:S01]  /*3560*/  IADD3 R10, PT, PT, R10, 0x1, RZ ;  /* 0x000000010a0a7810 */ /* 0x000fe20007ffe0ff */
[----:B------:R-:W-:Y:S06]  /*3570*/  BRA.U !UP3, `(.L_x_62) ;  /* 0x000000010bc07547 */ /* 0x000fec000b800000 */
[----:B------:R-:W-:Y:S01]  /*3580*/  UPLOP3.LUT UP4, UPT, UPT, UPT, UPT, 0x40, 0x4 ;  /* 0x000000000004789c */ /* 0x000fe20003f8e870 */
[----:B------:R-:W-:Y:S01]  /*3590*/  UMOV UR14, UR10 ;  /* 0x0000000a000e7c82 */ /* 0x000fe20008000000 */
[----:B------:R-:W-:Y:S01]  /*35a0*/  UMOV UR13, UR4 ;  /* 0x00000004000d7c82 */ /* 0x000fe20008000000 */
[----:B------:R-:W-:-:S08]  /*35b0*/  UMOV UR42, UR15 ;  /* 0x0000000f002a7c82 */ /* 0x000fd00008000000 */
.L_x_65:
[----:B------:R-:W-:Y:S02]  /*35c0*/  UIADD3 UR14, UPT, UPT, UR14, 0x1, URZ ;  /* 0x000000010e0e7890 */ /* 0x000fe4000fffe0ff */
[----:B--2---:R-:W-:Y:S02]  /*35d0*/  ULEA UR6, UR42, UR5, 0x3 ;  /* 0x000000052a067291 */ /* 0x004fe4000f8e18ff */
[----:B------:R-:W-:Y:S01]  /*35e0*/  UISETP.NE.AND UP0, UPT, UR14, URZ, UPT ;  /* 0x000000ff0e00728c */ /* 0x000fe2000bf05270 */
[----:B---3--:R-:W-:Y:S10]  /*35f0*/  @P2 BRA `(.L_x_63) ;  /* 0x00000000000c2947 */ /* 0x008ff40003800000 */
[----:B-1----:R-:W-:Y:S04]  /*3600*/  SHF.L.U32 R2, R8, 0x1f, RZ ;  /* 0x0000001f08027819 */ /* 0x002fe800000006ff */
[----:B------:R-:W1:Y:S02]  /*3610*/  SYNCS.PHASECHK.TRANS64.TRYWAIT P0, [UR6], R2 ;  /* 0x00000002ff0075a7 */ /* 0x000e640008001106 */
[----:B-1----:R-:W-:Y:S05]  /*3620*/  @!P0 BRA `(.L_x_64) ;  /* 0x0000005c00e08947 */ /* 0x002fea0003800000 */
.L_x_63:
[----:B------:R-:W-:Y:S01]  /*3630*/  UISETP.NE.AND UP1, UPT, UR13, 0x1, UPT ;  /* 0x000000010d00788c */ /* 0x000fe2000bf25270 */
[----:B------:R-:W-:Y:S01]  /*3640*/  PLOP3.LUT P2, PT, PT, PT, PT, 0x80, 0x8 ;  /* 0x000000000008781c */ /* 0x000fe20003f4f070 */
[----:B------:R-:W-:Y:S02]  /*3650*/  UIADD3 UR15, UPT, UPT, UR42, 0x1, URZ ;  /* 0x000000012a0f7890 */ /* 0x000fe4000fffe0ff */
[----:B------:R-:W-:Y:S02]  /*3660*/  ULEA UR28, UR42, UR12, 0xa ;  /* 0x0000000c2a1c7291 */ /* 0x000fe4000f8e50ff */
[----:B------:R-:W-:Y:S01]  /*3670*/  UISETP.NE.AND UP2, UPT, UR15, 0x4, UPT ;  /* 0x000000040f00788c */ /* 0x000fe2000bf45270 */
[----:B------:R-:W-:Y:S01]  /*3680*/  PLOP3.LUT P0, PT, PT, PT, UP1, 0x80, 0x8 ;  /* 0x000000000008781c */ /* 0x000fe20003f0f018 */
[----:B------:R-:W-:Y:S02]  /*3690*/  UIADD3 UR40, UPT, UPT, UR28, 0x2, URZ ;  /* 0x000000021c287890 */ /* 0x000fe4000fffe0ff */
[----:B------:R-:W-:Y:S02]  /*36a0*/  USEL UR27, URZ, 0x1, UP2 ;  /* 0x00000001ff1b7887 */ /* 0x000fe40009000000 */
[----:B------:R-:W-:Y:S02]  /*36b0*/  USEL UR15, UR15, URZ, UP2 ;  /* 0x000000ff0f0f7287 */ /* 0x000fe40009000000 */
[----:B------:R-:W-:Y:S02]  /*36c0*/  UIADD3 UR36, UPT, UPT, UR28, 0x4, URZ ;  /* 0x000000041c247890 */ /* 0x000fe4000fffe0ff */
[----:B------:R-:W-:Y:S01]  /*36d0*/  @UP1 ULEA UR26, UR15, UR5, 0x3 ;  /* 0x000000050f1a1291 */ /* 0x000fe2000f8e18ff */
[----:B------:R-:W-:Y:S01]  /*36e0*/  LOP3.LUT R8, R8, UR27, RZ, 0x3c, !PT ;  /* 0x0000001b08087c12 */ /* 0x000fe2000f8e3cff */
[----:B------:R-:W-:Y:S02]  /*36f0*/  UIADD3 UR32, UPT, UPT, UR28, 0x6, URZ ;  /* 0x000000061c207890 */ /* 0x000fe4000fffe0ff */
[----:B------:R-:W-:Y:S01]  /*3700*/  UIADD3 UR6, UPT, UPT, UR6, 0x20, URZ ;  /* 0x0000002006067890 */ /* 0x000fe2000fffe0ff */
[----:B-1----:R-:W-:Y:S01]  /*3710*/  @P0 SHF.L.U32 R0, R8, 0x1f, RZ ;  /* 0x0000001f08000819 */ /* 0x002fe200000006ff */
[----:B------:R-:W-:Y:S01]  /*3720*/  UIADD3 UR13, UPT, UPT, UR13, -0x1, URZ ;  /* 0xffffffff0d0d7890 */ /* 0x000fe2000fffe0ff */
[----:B------:R-:W-:Y:S02]  /*3730*/  UMOV UR29, 0x40004040 ;  /* 0x40004040001d7882 */ /* 0x000fe40000000000 */
[----:B------:R2:W3:Y:S01]  /*3740*/  @P0 SYNCS.PHASECHK.TRANS64.TRYWAIT P2, [UR26], R0 ;  /* 0x00000000ff0005a7 */ /* 0x0004e2000804111a */
[----:B------:R-:W-:Y:S01]  /*3750*/  ULEA UR26, UR42, UR11, 0xa ;  /* 0x0000000b2a1a7291 */ /* 0x000fe2000f8e50ff */
[----:B------:R-:W-:Y:S01]  /*3760*/  UMOV UR27, 0x40004040 ;  /* 0x40004040001b7882 */ /* 0x000fe20000000000 */
[----:B------:R-:W-:Y:S02]  /*3770*/  UMOV UR41, 0x40004040 ;  /* 0x4000404000297882 */ /* 0x000fe40000000000 */
[----:B------:R-:W-:Y:S02]  /*3780*/  UIADD3 UR38, UPT, UPT, UR26, 0x80, URZ ;  /* 0x000000801a267890 */ /* 0x000fe4000fffe0ff */
[----:B------:R-:W-:Y:S02]  /*3790*/  UIADD3 UR34, UPT, UPT, UR26, 0x100, URZ ;  /* 0x000001001a227890 */ /* 0x000fe4000fffe0ff */
[----:B------:R-:W-:Y:S01]  /*37a0*/  UIADD3 UR30, UPT, UPT, UR26, 0x180, URZ ;  /* 0x000001801a1e7890 */ /* 0x000fe2000fffe0ff */
[----:B------:R2:W-:Y:S01]  /*37b0*/  UTCHMMA gdesc[UR26], gdesc[UR28], tmem[UR8], tmem[UR24], idesc[UR25], UP4 ;  /* 0x00ff181c1a0075ea */ /* 0x0005e2000a000008 */
[----:B------:R-:W-:Y:S01]  /*37c0*/  UPLOP3.LUT UP4, UPT, UPT, UPT, UPT, 0x80, 0x8 ;  /* 0x000000000008789c */ /* 0x000fe20003f8f070 */
[----:B------:R-:W-:Y:S01]  /*37d0*/  UMOV UR39, 0x40004040 ;  /* 0x4000404000277882 */ /* 0x000fe20000000000 */
[----:B------:R-:W-:Y:S01]  /*37e0*/  UMOV UR37, 0x40004040 ;  /* 0x4000404000257882 */ /* 0x000fe20000000000 */
[----:B------:R2:W-:Y:S01]  /*37f0*/  UTCHMMA gdesc[UR38], gdesc[UR40], tmem[UR8], tmem[UR22], idesc[UR23], UPT ;  /* 0x00ff1628260075ea */ /* 0x0005e2000b800008 */
[----:B------:R-:W-:Y:S01]  /*3800*/  UMOV UR35, 0x40004040 ;  /* 0x4000404000237882 */ /* 0x000fe20000000000 */
[----:B------:R-:W-:Y:S01]  /*3810*/  UMOV UR33, 0x40004040 ;  /* 0x4000404000217882 */ /* 0x000fe20000000000 */
[----:B------:R-:W-:Y:S01]  /*3820*/  UMOV UR31, 0x40004040 ;  /* 0x40004040001f7882 */ /* 0x000fe20000000000 */
[----:B------:R2:W-:Y:S01]  /*3830*/  UTCHMMA gdesc[UR34], gdesc[UR36], tmem[UR8], tmem[UR20], idesc[UR21], UPT ;  /* 0x00ff1424220075ea */ /* 0x0005e2000b800008 */
[----:B------:R2:W-:Y:S01]  /*3840*/  UTCHMMA gdesc[UR30], gdesc[UR32], tmem[UR8], tmem[UR18], idesc[UR19], UPT ;  /* 0x00ff12201e0075ea */ /* 0x0005e2000b800008 */
[----:B------:R2:W-:Y:S01]  /*3850*/  UTCBAR.MULTICAST [UR6], URZ, UR9 ;  /* 0x000000ff060073e9 */ /* 0x0005e20008000809 */
[----:B------:R-:W-:Y:S01]  /*3860*/  UMOV UR42, UR15 ;  /* 0x0000000f002a7c82 */ /* 0x000fe20008000000 */
[----:B------:R-:W-:Y:S05]  /*3870*/  BRA.U UP0, `(.L_x_65) ;  /* 0xfffffffd00507547 */ /* 0x000fea000b83ffff */
.L_x_62:
[----:B------:R-:W-:Y:S01]  /*3880*/  UIADD3 UR16, UPT, UPT, UR16, 0x1, URZ ;  /* 0x0000000110107890 */ /* 0x000fe2000fffe0ff */
[C---:B------:R-:W-:Y:S01]  /*3890*/  ISETP.NE.AND P0, PT, R10.reuse, 0x2, PT ;  /* 0x000000020a00780c */ /* 0x040fe20003f05270 */
[----:B------:R-:W-:Y:S02]  /*38a0*/  UIADD3 UR7, UPT, UPT, UR7, 0xb0, URZ ;  /* 0x000000b007077890 */ /* 0x000fe4000fffe0ff */
[----:B------:R-:W-:Y:S01]  /*38b0*/  UISETP.NE.AND UP0, UPT, UR16, 0x4, UPT ;  /* 0x000000041000788c */ /* 0x000fe2000bf05270 */
[----:B-12---:R-:W-:Y:S02]  /*38c0*/  SEL R0, RZ, 0x1, P0 ;  /* 0x00000001ff007807 */ /* 0x006fe40000000000 */
[----:B------:R-:W-:Y:S01]  /*38d0*/  SEL R10, R10, RZ, P0 ;  /* 0x000000ff0a0a7207 */ /* 0x000fe20000000000 */
[----:B------:R-:W-:Y:S01]  /*38e0*/  USEL UR6, URZ, 0x1, UP0 ;  /* 0x00000001ff067887 */ /* 0x000fe20008000000 */
[----:B------:R-:W-:Y:S01]  /*38f0*/  LOP3.LUT R9, R9, R0, RZ, 0x3c, !PT ;  /* 0x0000000009097212 */ /* 0x000fe200078e3cff */
[----:B------:R-:W-:Y:S01]  /*3900*/  USEL UR16, UR16, URZ, UP0 ;  /* 0x000000ff10107287 */ /* 0x000fe20008000000 */
[----:B------:R1:W-:Y:S03]  /*3910*/  UTCBAR [UR7], URZ ;  /* 0x000000ff070073e9 */ /* 0x0003e600080000ff */
[----:B------:R-:W-:Y:S01]  /*3920*/  LOP3.LUT R11, R11, UR6, RZ, 0x3c, !PT ;  /* 0x000000060b0b7c12 */ /* 0x000fe2000f8e3cff */
[----:B------:R-:W-:Y:S07]  /*3930*/  @P1 BRA `(.L_x_66) ;  /* 0xfffffff800a01947 */ /* 0x000fee000383ffff */
[----:B------:R-:W2:Y:S01]  /*3940*/  S2UR UR4, SR_CgaCtaId ;  /* 0x00000000000479c3 */ /* 0x000ea20000008800 */
[----:B------:R-:W-:Y:S01]  /*3950*/  ELECT P0, URZ, PT ;  /* 0x0000000000ff782f */ /* 0x000fe20003800000 */
[----:B------:R-:W-:Y:S01]  /*3960*/  IMAD.MOV.U32 R0, RZ, RZ, 0x1 ;  /* 0x00000001ff007424 */ /* 0x000fe200078e00ff */
[----:B------:R-:W-:Y:S01]  /*3970*/  UIADD3 UR5, UPT, UPT, UR5, 0xd0, URZ ;  /* 0x000000d005057890 */ /* 0x000fe2000fffe0ff */
[----:B------:R-:W-:Y:S01]  /*3980*/  SHF.L.U32 R2, R11, 0x1f, RZ ;  /* 0x0000001f0b027819 */ /* 0x000fe200000006ff */
[----:B------:R-:W-:-:S03]  /*3990*/  UMOV UR6, 0x40 ;  /* 0x0000004000067882 */ /* 0x000fc60000000000 */
[----:B------:R-:W-:Y:S01]  /*39a0*/  UVIRTCOUNT.DEALLOC.SMPOOL 0x80 ;  /* 0x000000800000784c */ /* 0x000fe20000000000 */
[----:B--2---:R-:W-:Y:S02]  /*39b0*/  ULEA UR4, UR4, UR6, 0x18 ;  /* 0x0000000604047291 */ /* 0x004fe4000f8ec0ff */
[----:B------:R-:W-:-:S07]  /*39c0*/  ULEA UR6, UR16, UR5, 0x3 ;  /* 0x0000000510067291 */ /* 0x000fce000f8e18ff */
[----:B------:R2:W-:Y:S02]  /*39d0*/  @P0 STS.U8 [UR4+0x1c], R0 ;  /* 0x00001c00ff000988 */ /* 0x0005e40008000004 */
[----:B------:R-:W4:Y:S02]  /*39e0*/  SYNCS.PHASECHK.TRANS64.TRYWAIT P0, [UR6], R2 ;  /* 0x00000002ff0075a7 */ /* 0x000f240008001106 */
[----:B--2-4-:R-:W-:Y:S05]  /*39f0*/  @!P0 BRA `(.L_x_67) ;  /* 0x0000005c00048947 */ /* 0x014fea0003800000 */
.L_x_158:
[----:B-1----:R-:W-:-:S04]  /*3a00*/  UIADD3 UR7, UPT, UPT, UR16, 0x1, URZ ;  /* 0x0000000110077890 */ /* 0x002fc8000fffe0ff */
[----:B------:R-:W-:-:S04]  /*3a10*/  UISETP.NE.AND UP0, UPT, UR7, 0x4, UPT ;  /* 0x000000040700788c */ /* 0x000fc8000bf05270 */
[----:B------:R-:W-:Y:S02]  /*3a20*/  USEL UR8, URZ, 0x1, UP0 ;  /* 0x00000001ff087887 */ /* 0x000fe40008000000 */
[----:B------:R-:W-:-:S04]  /*3a30*/  USEL UR7, UR7, URZ, UP0 ;  /* 0x000000ff07077287 */ /* 0x000fc80008000000 */
[----:B------:R-:W-:Y:S01]  /*3a40*/  ULEA UR6, UR7, UR5, 0x3 ;  /* 0x0000000507067291 */ /* 0x000fe2000f8e18ff */
[----:B--2---:R-:W-:-:S04]  /*3a50*/  LOP3.LUT R2, R11, UR8, RZ, 0x3c, !PT ;  /* 0x000000080b027c12 */ /* 0x004fc8000f8e3cff */
[----:B------:R-:W-:-:S04]  /*3a60*/  SHF.L.U32 R3, R2, 0x1f, RZ ;  /* 0x0000001f02037819 */ /* 0x000fc800000006ff */
[----:B------:R-:W1:Y:S02]  /*3a70*/  SYNCS.PHASECHK.TRANS64.TRYWAIT P0, [UR6], R3 ;  /* 0x00000003ff0075a7 */ /* 0x000e640008001106 */
[----:B-1----:R-:W-:Y:S05]  /*3a80*/  @!P0 BRA `(.L_x_68) ;  /* 0x0000005800f88947 */ /* 0x002fea0003800000 */
.L_x_160:
        /* <DEDUP_REMOVED lines=9> */
.L_x_162:
[----:B------:R-:W-:-:S04]  /*3b20*/  UIADD3 UR7, UPT, UPT, UR7, 0x1, URZ ;  /* 0x0000000107077890 */ /* 0x000fc8000fffe0ff */
[----:B------:R-:W-:-:S04]  /*3b30*/  UISETP.NE.AND UP0, UPT, UR7, 0x4, UPT ;  /* 0x000000040700788c */ /* 0x000fc8000bf05270 */
[----:B------:R-:W-:Y:S02]  /*3b40*/  USEL UR6, URZ, 0x1, UP0 ;  /* 0x00000001ff067887 */ /* 0x000fe40008000000 */
[----:B------:R-:W-:-:S04]  /*3b50*/  USEL UR7, UR7, URZ, UP0 ;  /* 0x000000ff07077287 */ /* 0x000fc80008000000 */
[----:B------:R-:W-:Y:S01]  /*3b60*/  ULEA UR7, UR7, UR5, 0x3 ;  /* 0x0000000507077291 */ /* 0x000fe2000f8e18ff */
[----:B------:R-:W-:-:S04]  /*3b70*/  LOP3.LUT R2, R2, UR6, RZ, 0x3c, !PT ;  /* 0x0000000602027c12 */ /* 0x000fc8000f8e3cff */
[----:B------:R-:W-:-:S04]  /*3b80*/  SHF.L.U32 R2, R2, 0x1f, RZ ;  /* 0x0000001f02027819 */ /* 0x000fc800000006ff */
[----:B------:R-:W2:Y:S02]  /*3b90*/  SYNCS.PHASECHK.TRANS64.TRYWAIT P0, [UR7], R2 ;  /* 0x00000002ff0075a7 */ /* 0x000ea40008001107 */
[----:B--2---:R-:W-:Y:S05]  /*3ba0*/  @!P0 BRA `(.L_x_70) ;  /* 0x0000005800e08947 */ /* 0x004fea0003800000 */
.L_x_164:
[----:B------:R-:W-:Y:S01]  /*3bb0*/  NOP ;  /* 0x0000000000007918 */ /* 0x000fe20000000000 */
[----:B-1----:R-:W1:Y:S01]  /*3bc0*/  LDS R0, [UR4+0x14] ;  /* 0x00001404ff007984 */ /* 0x002e620008000800 */
[----:B------:R-:W-:Y:S01]  /*3bd0*/  ULOP3.LUT UR6, UR17, 0xffff, URZ, 0xc0, !UPT ;  /* 0x0000ffff11067892 */ /* 0x000fe2000f8ec0ff */
[----:B------:R-:W-:Y:S01]  /*3be0*/  UMOV UR8, 0xffff ;  /* 0x0000ffff00087882 */ /* 0x000fe20000000000 */
[----:B------:R-:W-:Y:S02]  /*3bf0*/  UMOV UR5, 0x1 ;  /* 0x0000000100057882 */ /* 0x000fe40000000000 */
[----:B------:R-:W-:-:S04]  /*3c00*/  USHF.R.U32.HI UR6, URZ, 0x5, UR6 ;  /* 0x00000005ff067899 */ /* 0x000fc80008011606 */
[----:B------:R-:W-:Y:S02]  /*3c10*/  USHF.L.U32 UR8, UR8, UR6, URZ ;  /* 0x0000000608087299 */ /* 0x000fe400080006ff */
[----:B------:R-:W-:-:S04]  /*3c20*/  USHF.L.U32 UR5, UR5, UR6, URZ ;  /* 0x0000000605057299 */ /* 0x000fc800080006ff */
[----:B-1----:R-:W-:-:S04]  /*3c30*/  LOP3.LUT R0, R0, UR8, RZ, 0xc0, !PT ;  /* 0x0000000800007c12 */ /* 0x002fc8000f8ec0ff */
[----:B------:R-:W-:-:S13]  /*3c40*/  ISETP.NE.AND P0, PT, R0, UR8, PT ;  /* 0x0000000800007c0c */ /* 0x000fda000bf05270 */
[----:B------:R-:W-:Y:S05]  /*3c50*/  @P0 BRA `(.L_x_71) ;  /* 0x0000000000580947 */ /* 0x000fea0003800000 */
[----:B------:R-:W1:Y:S02]  /*3c60*/  LDS R0, [UR4+0x18] ;  /* 0x00001804ff007984 */ /* 0x000e640008000800 */
[----:B-1----:R-:W-:-:S04]  /*3c70*/  LOP3.LUT R0, R0, UR5, RZ, 0xc0, !PT ;  /* 0x0000000500007c12 */ /* 0x002fc8000f8ec0ff */
[----:B------:R-:W-:-:S13]  /*3c80*/  ISETP.NE.AND P0, PT, R0, UR5, PT ;  /* 0x0000000500007c0c */ /* 0x000fda000bf05270 */
[----:B------:R-:W-:Y:S05]  /*3c90*/  @P0 BRA `(.L_x_72) ;  /* 0x00000000003c0947 */ /* 0x000fea0003800000 */
[----:B------:R-:W1:Y:S01]  /*3ca0*/  S2R R2, SR_LANEID ;  /* 0x0000000000027919 */ /* 0x000e620000000000 */
[----:B------:R-:W-:Y:S01]  /*3cb0*/  ULOP3.LUT UR8, URZ, UR8, URZ, 0x33, !UPT ;  /* 0x00000008ff087292 */ /* 0x000fe2000f8e33ff */
[----:B------:R-:W-:Y:S02]  /*3cc0*/  VOTEU.ANY UR7, UPT, PT ;  /* 0x0000000000077886 */ /* 0x000fe400038e0100 */
[----:B------:R-:W-:-:S03]  /*3cd0*/  UFLO.U32 UR7, UR7 ;  /* 0x00000007000772bd */ /* 0x000fc600080e0000 */
[----:B------:R-:W-:-:S04]  /*3ce0*/  IMAD.U32 R0, RZ, RZ, UR8 ;  /* 0x00000008ff007e24 */ /* 0x000fc8000f8e00ff */
[----:B------:R2:W4:Y:S02]  /*3cf0*/  REDUX UR6, R0 ;  /* 0x00000000000673c4 */ /* 0x0005240000000000 */
[----:B------:R1:W-:Y:S02]  /*3d00*/  UTCATOMSWS.AND URZ, UR8 ;  /* 0x0000000800ff79e3 */ /* 0x0003e40008000000 */
[----:B-1----:R-:W-:Y:S02]  /*3d10*/  ISETP.EQ.U32.AND P0, PT, R2, UR7, PT ;  /* 0x0000000702007c0c */ /* 0x002fe4000bf02070 */
[----:B--2---:R-:W-:Y:S02]  /*3d20*/  LOP3.LUT R0, RZ, UR5, RZ, 0x33, !PT ;  /* 0x00000005ff007c12 */ /* 0x004fe4000f8e33ff */
[----:B----4-:R-:W-:Y:S02]  /*3d30*/  MOV R2, UR6 ;  /* 0x0000000600027c02 */ /* 0x010fe40008000f00 */
[----:B------:R-:W1:Y:S07]  /*3d40*/  REDUX UR5, R0 ;  /* 0x00000000000573c4 */ /* 0x000e6e0000000000 */
[----:B------:R2:W-:Y:S01]  /*3d50*/  @P0 ATOMS.AND RZ, [UR4+0x14], R2 ;  /* 0x00001402ffff098c */ /* 0x0005e2000a800004 */
[----:B-1----:R-:W-:-:S05]  /*3d60*/  IMAD.U32 R0, RZ, RZ, UR5 ;  /* 0x00000005ff007e24 */ /* 0x002fca000f8e00ff */
[----:B------:R2:W-:Y:S01]  /*3d70*/  @P0 ATOMS.AND RZ, [UR4+0x18], R0 ;  /* 0x00001800ffff098c */ /* 0x0005e2000a800004 */
[----:B------:R-:W-:Y:S05]  /*3d80*/  BRA `(.L_x_73) ;  /* 0x0000000000147947 */ /* 0x000fea0003800000 */
.L_x_72:
[----:B------:R-:W-:Y:S02]  /*3d90*/  MOV R2, 0x3db0 ;  /* 0x00003db000027802 */ /* 0x000fe40000000f00 */
[----:B---3-5:R-:W-:Y:S05]  /*3da0*/  CALL.REL.NOINC `($__internal_0_$__cuda_sm10x_tcgen05_guardrail_trap_col_being_dealloced_not_returned_by_alloc) ;  /* 0x0000005c00c87944 */ /* 0x028fea0003c00000 */
[----:B------:R-:W-:Y:S05]  /*3db0*/  BRA `(.L_x_73) ;  /* 0x0000000000087947 */ /* 0x000fea0003800000 */
.L_x_71:
[----:B------:R-:W-:Y:S02]  /*3dc0*/  MOV R2, 0x3de0 ;  /* 0x00003de000027802 */ /* 0x000fe40000000f00 */
[----:B---3-5:R-:W-:Y:S05]  /*3dd0*/  CALL.REL.NOINC `($__internal_2_$__cuda_sm10x_tcgen05_guardrail_trap_unallocated_columns_being_dealloced) ;  /* 0x0000005c00d47944 */ /* 0x028fea0003c00000 */
.L_x_73:
[----:B------:R-:W-:Y:S01]  /*3de0*/  NOP ;  /* 0x0000000000007918 */ /* 0x000fe20000000000 */
[----:B------:R-:W-:Y:S05]  /*3df0*/  EXIT ;  /* 0x000000000000794d */ /* 0x000fea0003800000 */
.L_x_55:
[----:B------:R-:W-:-:S09]  /*3e00*/  UISETP.NE.OR UP4, UPT, UR5, 0x3, !UP4 ;  /* 0x000000030500788c */ /* 0x000fd2000e785670 */
[----:B------:R-:W-:Y:S05]  /*3e10*/  BRA.U UP4, `(.L_x_74) ;  /* 0x0000000d04fc7547 */ /* 0x000fea000b800000 */
[----:B------:R-:W1:Y:S01]  /*3e20*/  LDC R0, c[0x0][0xb30] ;  /* 0x0002cc00ff007b82 */ /* 0x000e620000000800 */
[----:B------:R-:W-:Y:S01]  /*3e30*/  UMOV UR4, 0x400 ;  /* 0x0000040000047882 */ /* 0x000fe20000000000 */
[----:B------:R-:W-:Y:S01]  /*3e40*/  HFMA2 R31, -RZ, RZ, 0, 0 ;  /* 0x00000000ff1f7431 */ /* 0x000fe200000001ff */
[----:B------:R-:W-:Y:S01]  /*3e50*/  ULEA UR4, UR37, UR4, 0x18 ;  /* 0x0000000425047291 */ /* 0x000fe2000f8ec0ff */
[----:B------:R-:W-:Y:S01]  /*3e60*/  IMAD.MOV.U32 R33, RZ, RZ, 0x1 ;  /* 0x00000001ff217424 */ /* 0x000fe200078e00ff */
[----:B------:R-:W-:Y:S01]  /*3e70*/  MOV R29, 0x2000 ;  /* 0x00002000001d7802 */ /* 0x000fe20000000f00 */
[----:B------:R-:W-:Y:S01]  /*3e80*/  IMAD.MOV.U32 R32, RZ, RZ, RZ ;  /* 0x000000ffff207224 */ /* 0x000fe200078e00ff */
[----:B------:R-:W-:Y:S01]  /*3e90*/  UIADD3 UR5, UPT, UPT, UR4, 0x58, URZ ;  /* 0x0000005804057890 */ /* 0x000fe2000fffe0ff */
[----:B------:R-:W2:Y:S01]  /*3ea0*/  LDC R28, c[0x0][0x370] ;  /* 0x0000dc00ff1c7b82 */ /* 0x000ea20000000800 */
[----:B------:R-:W-:Y:S02]  /*3eb0*/  UPLOP3.LUT UP0, UPT, UPT, UPT, UPT, 0x40, 0x4 ;  /* 0x000000000004789c */ /* 0x000fe40003f0e870 */
[----:B------:R-:W-:-:S02]  /*3ec0*/  UIADD3 UR33, UPT, UPT, UR4, 0x40, URZ ;  /* 0x0000004004217890 */ /* 0x000fc4000fffe0ff */
[----:B------:R-:W-:Y:S02]  /*3ed0*/  UIADD3 UR25, UPT, UPT, UR4, 0x48, URZ ;  /* 0x0000004804197890 */ /* 0x000fe4000fffe0ff */
[----:B------:R-:W-:Y:S01]  /*3ee0*/  UIADD3 UR17, UPT, UPT, UR4, 0x50, URZ ;  /* 0x0000005004117890 */ /* 0x000fe2000fffe0ff */
[----:B------:R-:W3:Y:S01]  /*3ef0*/  LDC R3, c[0x0][0xb0c] ;  /* 0x0002c300ff037b82 */ /* 0x000ee20000000800 */
[----:B------:R-:W-:-:S07]  /*3f00*/  UPRMT UR5, UR37, 0x654, UR5 ;  /* 0x0000065425057896 */ /* 0x000fce0008000005 */
[----:B------:R-:W4:Y:S01]  /*3f10*/  LDC R22, c[0x0][0xb20] ;  /* 0x0002c800ff167b82 */ /* 0x000f220000000800 */
[----:B-1----:R-:W-:-:S07]  /*3f20*/  ISETP.NE.AND P1, PT, R0, 0x1, PT ;  /* 0x000000010000780c */ /* 0x002fce0003f25270 */
[----:B------:R-:W1:Y:S08]  /*3f30*/  LDC.64 R34, c[0x0][0x348] ;  /* 0x0000d200ff227b82 */ /* 0x000e700000000a00 */
[----:B------:R-:W1:Y:S08]  /*3f40*/  LDC.64 R14, c[0x0][0x888] ;  /* 0x00022200ff0e7b82 */ /* 0x000e700000000a00 */
[----:B------:R-:W1:Y:S08]  /*3f50*/  LDC.64 R18, c[0x0][0xb10] ;  /* 0x0002c400ff127b82 */ /* 0x000e700000000a00 */
[----:B------:R-:W1:Y:S08]  /*3f60*/  LDC.64 R6, c[0x0][0xb18] ;  /* 0x0002c600ff067b82 */ /* 0x000e700000000a00 */
[----:B------:R-:W1:Y:S08]  /*3f70*/  LDC.64 R4, c[0x0][0xb28] ;  /* 0x0002ca00ff047b82 */ /* 0x000e700000000a00 */
[----:B------:R-:W1:Y:S08]  /*3f80*/  LDC.64 R16, c[0x0][0x890] ;  /* 0x00022400ff107b82 */ /* 0x000e700000000a00 */
[----:B--234-:R-:W1:Y:S02]  /*3f90*/  LDC R23, c[0x0][0x374] ;  /* 0x0000dd00ff177b82 */ /* 0x01ce640000000800 */
.L_x_85:
[C---:B------:R-:W-:Y:S02]  /*3fa0*/  LEA R0, R32.reuse, UR4, 0x3 ;  /* 0x0000000420007c11 */ /* 0x040fe4000f8e18ff */
[----:B------:R-:W-:Y:S02]  /*3fb0*/  SHF.L.U32 R2, R31, 0x1f, RZ ;  /* 0x0000001f1f027819 */ /* 0x000fe400000006ff */
[----:B------:R-:W-:Y:S02]  /*3fc0*/  LEA R24, R32, UR4, 0x4 ;  /* 0x0000000420187c11 */ /* 0x000fe4000f8e20ff */
[----:B--2---:R-:W2:Y:S02]  /*3fd0*/  SYNCS.PHASECHK.TRANS64.TRYWAIT P0, [R0+URZ+0x90], R2 ;  /* 0x00009002000075a7 */ /* 0x004ea400080011ff */
[----:B--2---:R-:W-:Y:S05]  /*3fe0*/  @!P0 BRA `(.L_x_75) ;  /* 0x0000005400e88947 */ /* 0x004fea0003800000 */
.L_x_165:
[----:B------:R-:W-:Y:S01]  /*3ff0*/  ISETP.GE.AND P0, PT, R40, 0x1, PT ;  /* 0x000000012800780c */ /* 0x000fe20003f06270 */
[----:B------:R-:W3:Y:S01]  /*4000*/  LDS.128 R24, [R24+0x120] ;  /* 0x0001200018187984 */ /* 0x000ee20000000c00 */
[----:B--2---:R-:W-:Y:S01]  /*4010*/  VIADD R0, R0, 0xa0 ;  /* 0x000000a000007836 */ /* 0x004fe20000000000 */
[----:B------:R-:W-:Y:S01]  /*4020*/  @!PT LDS RZ, [RZ] ;  /* 0x00000000fffff984 */ /* 0x000fe20000000800 */
[----:B------:R-:W-:Y:S01]  /*4030*/  @!PT LDS RZ, [RZ] ;  /* 0x00000000fffff984 */ /* 0x000fe20000000800 */
[----:B------:R-:W-:Y:S01]  /*4040*/  @!PT LDS RZ, [RZ] ;  /* 0x00000000fffff984 */ /* 0x000fe20000000800 */
[----:B------:R-:W-:Y:S01]  /*4050*/  @!PT LDS RZ, [RZ] ;  /* 0x00000000fffff984 */ /* 0x000fe20000000800 */
[----:B------:R2:W-:Y:S06]  /*4060*/  MEMBAR.ALL.CTA ;  /* 0x0000000000007992 */ /* 0x0005ec0000008000 */
[----:B--2---:R-:W2:Y:S01]  /*4070*/  FENCE.VIEW.ASYNC.S ;  /* 0x00000000000073c6 */ /* 0x004ea20000000000 */
[----:B------:R-:W-:Y:S04]  /*4080*/  PRMT R0, RZ, 0x654, R0 ;  /* 0x00000654ff007816 */ /* 0x000fe80000000000 */
[----:B--2---:R2:W-:Y:S01]  /*4090*/  SYNCS.ARRIVE.TRANS64.RED.A1T0 RZ, [R0+URZ], RZ ;  /* 0x000000ff00ff79a7 */ /* 0x0045e200081004ff */
[----:B---3--:R-:W-:Y:S11]  /*40a0*/  LOP3.LUT P3, RZ, R26, 0x1, RZ, 0xc0, !PT ;  /* 0x000000011aff7812 */ /* 0x008ff6000786c0ff */
[----:B------:R-:W-:Y:S02]  /*40b0*/  @!UPT UIADD3 URZ, UPT, UPT, URZ, URZ, URZ ;  /* 0x000000fffffff290 */ /* 0x000fe4000fffe0ff */
[----:B------:R-:W-:Y:S02]  /*40c0*/  @P3 MOV R11, R24 ;  /* 0x00000018000b3202 */ /* 0x000fe40000000f00 */
[----:B------:R-:W-:Y:S01]  /*40d0*/  @P3 LOP3.LUT R10, R25, 0xffff, RZ, 0xc0, !PT ;  /* 0x0000ffff190a3812 */ /* 0x000fe200078ec0ff */
[----:B--2---:R-:W-:Y:S06]  /*40e0*/  @!P0 BRA `(.L_x_76) ;  /* 0x0000000000a48947 */ /* 0x004fec0003800000 */
[-C--:B-1----:R-:W-:Y:S01]  /*40f0*/  IMAD.HI.U32 R0, R23, R7.reuse, RZ ;  /* 0x0000000717007227 */ /* 0x082fe200078e00ff */
[----:B------:R-:W-:Y:S02]  /*4100*/  ISETP.NE.AND P0, PT, R6, 0x1, PT ;  /* 0x000000010600780c */ /* 0x000fe40003f05270 */
[----:B------:R-:W-:Y:S01]  /*4110*/  ISETP.NE.AND P2, PT, R40, 0x1, PT ;  /* 0x000000012800780c */ /* 0x000fe20003f45270 */
[----:B------:R-:W-:Y:S01]  /*4120*/  IMAD.HI.U32 R9, R28, R18, RZ ;  /* 0x000000121c097227 */ /* 0x000fe200078e00ff */
[----:B------:R-:W-:Y:S02]  /*4130*/  SHF.R.U32.HI R0, RZ, R22, R0 ;  /* 0x00000016ff007219 */ /* 0x000fe40000011600 */
[----:B------:R-:W-:Y:S01]  /*4140*/  ISETP.NE.AND P4, PT, R3, 0x1, PT ;  /* 0x000000010300780c */ /* 0x000fe20003f85270 */
[----:B------:R-:W-:Y:S01]  /*4150*/  IMAD.HI.U32 R13, R10, R7, RZ ;  /* 0x000000070a0d7227 */ /* 0x000fe200078e00ff */
[----:B------:R-:W-:Y:S02]  /*4160*/  SHF.R.U32.HI R9, RZ, R19, R9 ;  /* 0x00000013ff097219 */ /* 0x000fe40000011609 */
[----:B------:R-:W-:Y:S01]  /*4170*/  SEL R0, R23, R0, !P0 ;  /* 0x0000000017007207 */ /* 0x000fe20004000000 */
[----:B------:R-:W-:Y:S01]  /*4180*/  IMAD.HI.U32 R12, R11, R18, RZ ;  /* 0x000000120b0c7227 */ /* 0x000fe200078e00ff */
[----:B------:R-:W-:Y:S03]  /*4190*/  SEL R9, R28, R9, !P4 ;  /* 0x000000091c097207 */ /* 0x000fe60006000000 */
[-C--:B------:R-:W-:Y:S01]  /*41a0*/  IMAD.HI.U32 R8, R0, R4.reuse, RZ ;  /* 0x0000000400087227 */ /* 0x080fe200078e00ff */
[----:B------:R-:W-:Y:S03]  /*41b0*/  SHF.R.U32.HI R12, RZ, R19, R12 ;  /* 0x00000013ff0c7219 */ /* 0x000fe6000001160c */
[----:B------:R-:W-:Y:S01]  /*41c0*/  IMAD.HI.U32 R2, R9, R4, RZ ;  /* 0x0000000409027227 */ /* 0x000fe200078e00ff */
[-C--:B------:R-:W-:Y:S02]  /*41d0*/  @P2 SHF.R.U32.HI R0, RZ, R5.reuse, R8 ;  /* 0x00000005ff002219 */ /* 0x080fe40000011608 */
[----:B------:R-:W-:Y:S02]  /*41e0*/  SHF.R.U32.HI R8, RZ, R22, R13 ;  /* 0x00000016ff087219 */ /* 0x000fe4000001160d */
[----:B------:R-:W-:Y:S01]  /*41f0*/  @P2 SHF.R.U32.HI R9, RZ, R5, R2 ;  /* 0x00000005ff092219 */ /* 0x000fe20000011602 */
[----:B------:R-:W-:Y:S01]  /*4200*/  IMAD R0, R40, R0, RZ ;  /* 0x0000000028007224 */ /* 0x000fe200078e02ff */
[----:B------:R-:W-:Y:S02]  /*4210*/  SEL R8, R10, R8, !P0 ;  /* 0x000000080a087207 */ /* 0x000fe40004000000 */
[----:B------:R-:W-:Y:S01]  /*4220*/  SEL R2, R11, R12, !P4 ;  /* 0x0000000c0b027207 */ /* 0x000fe20006000000 */
[----:B------:R-:W-:Y:S01]  /*4230*/  IMAD R12, R40, R9, RZ ;  /* 0x00000009280c7224 */ /* 0x000fe200078e02ff */
[C---:B------:R-:W-:Y:S01]  /*4240*/  ISETP.GE.AND P0, PT, R8.reuse, R0, PT ;  /* 0x000000000800720c */ /* 0x040fe20003f06270 */
[----:B------:R-:W-:Y:S03]  /*4250*/  IMAD.HI.U32 R0, R8, R4, RZ ;  /* 0x0000000408007227 */ /* 0x000fe600078e00ff */
[----:B------:R-:W-:Y:S02]  /*4260*/  ISETP.GE.OR P0, PT, R2, R12, P0 ;  /* 0x0000000c0200720c */ /* 0x000fe40000706670 */
[-C--:B------:R-:W-:Y:S04]  /*4270*/  SHF.R.U32.HI R0, RZ, R5.reuse, R0 ;  /* 0x00000005ff007219 */ /* 0x080fe80000011600 */
[----:B------:R-:W-:Y:S05]  /*4280*/  SEL R13, R8, R0, !P2 ;  /* 0x00000000080d7207 */ /* 0x000fea0005000000 */
[----:B------:R-:W-:Y:S02]  /*4290*/  IMAD.MOV R12, RZ, RZ, -R13 ;  /* 0x000000ffff0c7224 */ /* 0x000fe400078e0a0d */
[----:B------:R-:W-:Y:S04]  /*42a0*/  @!P0 IMAD.HI.U32 R0, R2, R4, RZ ;  /* 0x0000000402008227 */ /* 0x000fe800078e00ff */
[----:B------:R-:W-:Y:S01]  /*42b0*/  IMAD R12, R40, R12, R8 ;  /* 0x0000000c280c7224 */ /* 0x000fe200078e0208 */
[----:B------:R-:W-:Y:S04]  /*42c0*/  @!P0 SHF.R.U32.HI R0, RZ, R5, R0 ;  /* 0x00000005ff008219 */ /* 0x000fe80000011600 */
[----:B------:R-:W-:Y:S04]  /*42d0*/  @!P0 SEL R0, R2, R0, !P2 ;  /* 0x0000000002008207 */ /* 0x000fe80005000000 */
[----:B------:R-:W-:Y:S01]  /*42e0*/  @!P0 IADD3 R13, PT, PT, R13, -R0, RZ ;  /* 0x800000000d0d8210 */ /* 0x000fe20007ffe0ff */
[----:B------:R-:W-:Y:S01]  /*42f0*/  @!P0 IMAD R0, R9, R12, R0 ;  /* 0x0000000c09008224 */ /* 0x000fe200078e0200 */
[----:B------:R-:W-:Y:S01]  /*4300*/  IADD3 R9, PT, PT, -R8, RZ, RZ ;  /* 0x000000ff08097210 */ /* 0x000fe20007ffe1ff */
[--C-:B------:R-:W-:Y:S02]  /*4310*/  IMAD.MOV R12, RZ, RZ, -R2.reuse ;  /* 0x000000ffff0c7224 */ /* 0x100fe400078e0a02 */
[----:B------:R-:W-:Y:S02]  /*4320*/  @!P0 IMAD R8, R13, R40, R2 ;  /* 0x000000280d088224 */ /* 0x000fe400078e0202 */
[----:B------:R-:W-:Y:S02]  /*4330*/  @!P0 IMAD.MOV.U32 R2, RZ, RZ, R0 ;  /* 0x000000ffff028224 */ /* 0x000fe400078e0000 */
[----:B------:R-:W-:Y:S02]  /*4340*/  IMAD R11, R3, R12, R11 ;  /* 0x0000000c030b7224 */ /* 0x000fe400078e020b */
[----:B------:R-:W-:Y:S02]  /*4350*/  IMAD R10, R6, R9, R10 ;  /* 0x00000009060a7224 */ /* 0x000fe400078e020a */
[----:B------:R-:W-:Y:S02]  /*4360*/  IMAD R11, R2, R3, R11 ;  /* 0x00000003020b7224 */ /* 0x000fe400078e020b */
[----:B------:R-:W-:Y:S02]  /*4370*/  IMAD R10, R8, R6, R10 ;  /* 0x00000006080a7224 */ /* 0x000fe400078e020a */
.L_x_76:
[----:B------:R-:W-:Y:S05]  /*4380*/  BRA.U UP0, `(.L_x_77) ;  /* 0x0000000100107547 */ /* 0x000fea000b800000 */
[----:B------:R-:W-:Y:S04]  /*4390*/  MOV R2, UR7 ;  /* 0x0000000700027c02 */ /* 0x000fe80008000f00 */
[----:B------:R-:W-:Y:S04]  /*43a0*/  SHF.L.U32 R2, R2, 0x1f, RZ ;  /* 0x0000001f02027819 */ /* 0x000fe800000006ff */
[----:B------:R-:W2:Y:S02]  /*43b0*/  SYNCS.PHASECHK.TRANS64.TRYWAIT P0, [UR4+0x88], R2 ;  /* 0x00008802ff0075a7 */ /* 0x000ea40008001104 */
[----:B--2---:R-:W-:Y:S05]  /*43c0*/  @!P0 BRA `(.L_x_78) ;  /* 0x0000005400048947 */ /* 0x004fea0003800000 */
.L_x_77:
[----:B-1----:R-:W-:Y:S02]  /*43d0*/  ISETP.NE.U32.AND P0, PT, R16, RZ, PT ;  /* 0x000000ff1000720c */ /* 0x002fe40003f05070 */
[----:B------:R-:W-:Y:S02]  /*43e0*/  R2UR UR35, R21 ;  /* 0x00000000152372ca */ /* 0x000fe400000e0000 */
[----:B------:R-:W-:Y:S02]  /*43f0*/  R2UR UR34, R20 ;  /* 0x00000000142272ca */ /* 0x000fe400000e0000 */
[----:B------:R-:W-:Y:S02]  /*4400*/  ISETP.NE.AND.EX P0, PT, R17, RZ, PT, P0 ;  /* 0x000000ff1100720c */ /* 0x000fe40003f05300 */
[----:B------:R-:W-:Y:S02]  /*4410*/  ISETP.NE.U32.AND P2, PT, R16, RZ, PT ;  /* 0x000000ff1000720c */ /* 0x000fe40003f45070 */
[----:B------:R-:W-:Y:S02]  /*4420*/  SHF.L.U32 R20, R33, 0x1f, RZ ;  /* 0x0000001f21147819 */ /* 0x000fe400000006ff */
[----:B------:R-:W-:Y:S03]  /*4430*/  ISETP.NE.AND.EX P2, PT, R17, RZ, PT, P2 ;  /* 0x000000ff1100720c */ /* 0x000fe60003f45320 */
[----:B------:R-:W-:Y:S02]  /*4440*/  USHF.L.U32 UR35, UR35, 0x7, URZ ;  /* 0x0000000723237899 */ /* 0x000fe400080006ff */
[----:B------:R-:W-:Y:S02]  /*4450*/  USHF.L.U32 UR34, UR34, 0x7, URZ ;  /* 0x0000000722227899 */ /* 0x000fe400080006ff */
[----:B------:R-:W-:Y:S10]  /*4460*/  @!P0 BRA `(.L_x_79) ;  /* 0x00000000002c8947 */ /* 0x000ff40003800000 */
[----:B------:R-:W-:Y:S01]  /*4470*/  ISETP.NE.U32.AND P0, PT, R14, RZ, PT ;  /* 0x000000ff0e00720c */ /* 0x000fe20003f05070 */
[----:B------:R-:W-:Y:S03]  /*4480*/  IMAD.MOV.U32 R88, RZ, RZ, 0x1 ;  /* 0x00000001ff587424 */ /* 0x000fe600078e00ff */
[----:B------:R-:W-:Y:S11]  /*4490*/  ISETP.NE.AND.EX P0, PT, R15, RZ, PT, P0 ;  /* 0x000000ff0f00720c */ /* 0x000ff60003f05300 */
[----:B------:R-:W-:Y:S02]  /*44a0*/  @!UPT UIADD3 URZ, UPT, UPT, URZ, URZ, URZ ;  /* 0x000000fffffff290 */ /* 0x000fe4000fffe0ff */
[----:B------:R-:W1:Y:S01]  /*44b0*/  @P0 LDC.64 R8, c[0x0][0x888] ;  /* 0x00022200ff080b82 */ /* 0x000e620000000a00 */
[----:B--2---:R-:W-:Y:S04]  /*44c0*/  @P0 IMAD R0, R16, UR36, RZ ;  /* 0x0000002410000c24 */ /* 0x004fe8000f8e02ff */
[----:B-1----:R-:W-:Y:S04]  /*44d0*/  @P0 IMAD.WIDE R8, R0, 0x4, R8 ;  /* 0x0000000400080825 */ /* 0x002fe800078e0208 */
[----:B------:R-:W-:Y:S01]  /*44e0*/  HFMA2 R0, -RZ, RZ, 0, 5.9604644775390625e-08 ;  /* 0x00000001ff007431 */ /* 0x000fe200000001ff */
[----:B-----5:R1:W5:Y:S04]  /*44f0*/  @P0 LDG.E R49, desc[UR46][R8.64] ;  /* 0x0000002e08310981 */ /* 0x020368000c1e1900 */
[----:B------:R-:W-:Y:S01]  /*4500*/  @!P0 PRMT R88, R0, 0x7610, R88 ;  /* 0x0000761000588816 */ /* 0x000fe20000000058 */
[----:B-1----:R-:W3:Y:S06]  /*4510*/  @!P0 LDC R49, c[0x0][0x880] ;  /* 0x00022000ff318b82 */ /* 0x002eec0000000800 */
.L_x_79:
[----:B---3-5:R-:W-:Y:S01]  /*4520*/  @!P2 FSETP.EQ.AND P0, PT, R49, RZ, PT ;  /* 0x000000ff3100a20b */ /* 0x028fe20003f02000 */
[----:B------:R-:W-:Y:S01]  /*4530*/  @!UPT UIADD3 URZ, UPT, UPT, URZ, URZ, URZ ;  /* 0x000000fffffff290 */ /* 0x000fe2000fffe0ff */
[----:B------:R-:W-:Y:S11]  /*4540*/  @!P2 BRA `(.L_x_80) ;  /* 0x000000000018a947 */ /* 0x000ff60003800000 */
[----:B------:R-:W-:Y:S02]  /*4550*/  LOP3.LUT P2, RZ, R88, 0xff, RZ, 0xc0, !PT ;  /* 0x000000ff58ff7812 */ /* 0x000fe4000784c0ff */
[----:B------:R-:W-:Y:S04]  /*4560*/  ISETP.NE.U32.AND P0, PT, R14, RZ, PT ;  /* 0x000000ff0e00720c */ /* 0x000fe80003f05070 */
[----:B------:R-:W-:Y:S04]  /*4570*/  ISETP.NE.AND.EX P0, PT, R15, RZ, PT, P0 ;  /* 0x000000ff0f00720c */ /* 0x000fe80003f05300 */
[----:B------:R-:W-:Y:S03]  /*4580*/  PLOP3.LUT P0, PT, P0, PT, PT, 0x8, 0x80 ;  /* 0x000000000080781c */ /* 0x000fe6000070e170 */
[----:B------:R-:W-:Y:S11]  /*4590*/  @P2 FSETP.EQ.AND P0, PT, R49, RZ, PT ;  /* 0x000000ff3100220b */ /* 0x000ff60003f02000 */
[----:B------:R-:W-:Y:S02]  /*45a0*/  @!UPT UIADD3 URZ, UPT, UPT, URZ, URZ, URZ ;  /* 0x000000fffffff290 */ /* 0x000fe4000fffe0ff */
.L_x_80:
[----:B------:R-:W1:Y:S01]  /*45b0*/  SYNCS.PHASECHK.TRANS64.TRYWAIT P2, [UR4+0x60], R20 ;  /* 0x00006014ff0075a7 */ /* 0x000e620008041104 */
[----:B------:R-:W-:Y:S04]  /*45c0*/  ELECT P4, URZ, PT ;  /* 0x0000000000ff782f */ /* 0x000fe80003880000 */
[----:B------:R-:W-:Y:S11]  /*45d0*/  PLOP3.LUT P4, PT, P0, P4, PT, 0xf2, 0x2f ;  /* 0x00000000002f781c */ /* 0x000ff60000789e72 */
[----:B------:R-:W-:Y:S02]  /*45e0*/  @!UPT UIADD3 URZ, UPT, UPT, URZ, URZ, URZ ;  /* 0x000000fffffff290 */ /* 0x000fe4000fffe0ff */
[----:B------:R-:W-:Y:S05]  /*45f0*/  @!P4 IADD3 R8, P0, PT, R34, 0x580, RZ ;  /* 0x000005802208c810 */ /* 0x000fea0007f1e0ff */
[----:B--2---:R-:W-:Y:S01]  /*4600*/  @!P4 IMAD.X R2, RZ, RZ, R35, P0 ;  /* 0x000000ffff02c224 */ /* 0x004fe200000e0623 */
[----:B-1----:R-:W-:Y:S07]  /*4610*/  @!P2 BRA `(.L_x_81) ;  /* 0x000000500088a947 */ /* 0x002fee0003800000 */
.L_x_168:
[----:B------:R-:W-:Y:S01]  /*4620*/  @!P4 R2UR UR8, R8 ;  /* 0x000000000808c2ca */ /* 0x000fe200000e0000 */
[----:B------:R-:W-:Y:S01]  /*4630*/  VOTEU.ALL UP0, P4 ;  /* 0x0000000000ff7886 */ /* 0x000fe20002000000 */
[----:B------:R-:W-:Y:S01]  /*4640*/  @!P4 R2UR UR6, R2 ;  /* 0x000000000206c2ca */ /* 0x000fe200000e0000 */
[----:B-1----:R-:W-:Y:S01]  /*4650*/  @!P4 IMAD.MOV.U32 R0, RZ, RZ, 0x2000 ;  /* 0x00002000ff00c424 */ /* 0x002fe200078e00ff */
[----:B------:R-:W-:Y:S02]  /*4660*/  UMOV UR9, 0x10000000 ;  /* 0x1000000000097882 */ /* 0x000fe40000000000 */
[----:B------:R-:W-:Y:S01]  /*4670*/  @!UP0 UIADD3 UR32, UPT, UPT, UR4, 0x200, URZ ;  /* 0x0000020004208890 */ /* 0x000fe2000fffe0ff */
[----:B------:R-:W-:Y:S06]  /*4680*/  VOTEU.ALL UP0, P4 ;  /* 0x0000000000ff7886 */ /* 0x000fec0002000000 */
[----:B------:R-:W-:Y:S01]  /*4690*/  IMAD.U32 R8, RZ, RZ, UR8 ;  /* 0x00000008ff087e24 */ /* 0x000fe2000f8e00ff */
[----:B------:R-:W-:Y:S01]  /*46a0*/  UMOV UR8, 0x0 ;  /* 0x0000000000087882 */ /* 0x000fe20000000000 */
[----:B------:R-:W-:Y:S01]  /*46b0*/  IMAD.U32 R9, RZ, RZ, UR6 ;  /* 0x00000006ff097e24 */ /* 0x000fe2000f8e00ff */
[----:B------:R-:W-:Y:S02]  /*46c0*/  UPRMT UR6, UR37, 0x654, UR33 ;  /* 0x0000065425067896 */ /* 0x000fe40008000021 */
[----:B------:R-:W-:Y:S02]  /*46d0*/  @!P4 R2UR UR10, R8 ;  /* 0x00000000080ac2ca */ /* 0x000fe400000e0000 */
[----:B------:R-:W-:Y:S02]  /*46e0*/  @!P4 R2UR UR11, R9 ;  /* 0x00000000090bc2ca */ /* 0x000fe400000e0000 */
[----:B------:R-:W-:Y:S05]  /*46f0*/  @!P4 IADD3 R8, P0, PT, R34, 0x580, RZ ;  /* 0x000005802208c810 */ /* 0x000fea0007f1e0ff */
[----:B------:R-:W-:Y:S06]  /*4700*/  @!P4 IMAD.X R2, RZ, RZ, R35, P0 ;  /* 0x000000ffff02c224 */ /* 0x000fec00000e0623 */
[----:B------:R1:W-:Y:S01]  /*4710*/  @!UP0 UTMALDG.3D [UR32], [UR10], desc[UR8] ;  /* 0x000008200a0085b4 */ /* 0x0003e20008011000 */
[----:B------:R1:W-:Y:S01]  /*4720*/  @!P4 SYNCS.ARRIVE.TRANS64.RED.A0TR RZ, [UR4+0x40], R0 ;  /* 0x00004000ffffc9a7 */ /* 0x0003e20008300404 */
[----:B------:R-:W-:Y:S01]  /*4730*/  SYNCS.ARRIVE.TRANS64.RED.A1T0 RZ, [UR6], RZ ;  /* 0x000000ffffff79a7 */ /* 0x000fe20008100406 */
[----:B------:R-:W2:Y:S02]  /*4740*/  SYNCS.PHASECHK.TRANS64.TRYWAIT P2, [UR4+0x68], R20 ;  /* 0x00006814ff0075a7 */ /* 0x000ea40008041104 */
[----:B-12---:R-:W-:Y:S05]  /*4750*/  @!P2 BRA `(.L_x_82) ;  /* 0x000000500050a947 */ /* 0x006fea0003800000 */
.L_x_170:
[----:B------:R-:W-:Y:S01]  /*4760*/  @!P4 R2UR UR8, R8 ;  /* 0x000000000808c2ca */ /* 0x000fe200000e0000 */
[----:B------:R-:W-:Y:S01]  /*4770*/  VOTEU.ALL UP0, P4 ;  /* 0x0000000000ff7886 */ /* 0x000fe20002000000 */
[----:B------:R-:W-:Y:S01]  /*4780*/  @!P4 R2UR UR6, R2 ;  /* 0x000000000206c2ca */ /* 0x000fe200000e0000 */
[----:B-1----:R-:W-:Y:S01]  /*4790*/  @!P4 IMAD.MOV.U32 R0, RZ, RZ, 0x2000 ;  /* 0x00002000ff00c424 */ /* 0x002fe200078e00ff */
[----:B------:R-:W-:Y:S01]  /*47a0*/  UMOV UR9, 0x10000000 ;  /* 0x1000000000097882 */ /* 0x000fe20000000000 */
[----:B------:R-:W-:Y:S01]  /*47b0*/  UMOV UR27, UR35 ;  /* 0x00000023001b7c82 */ /* 0x000fe20008000000 */
[----:B------:R-:W-:Y:S02]  /*47c0*/  @!UP0 UIADD3 UR26, UPT, UPT, UR34, 0x20, URZ ;  /* 0x00000020221a8890 */ /* 0x000fe4000fffe0ff */
[----:B------:R-:W-:Y:S01]  /*47d0*/  @!UP0 UIADD3 UR24, UPT, UPT, UR4, 0x2200, URZ ;  /* 0x0000220004188890 */ /* 0x000fe2000fffe0ff */
[----:B------:R-:W-:Y:S01]  /*47e0*/  VOTEU.ALL UP0, P4 ;  /* 0x0000000000ff7886 */ /* 0x000fe20002000000 */
[----:B------:R-:W-:Y:S03]  /*47f0*/  UMOV UR28, UR36 ;  /* 0x00000024001c7c82 */ /* 0x000fe60008000000 */
        /* <DEDUP_REMOVED lines=13> */
.L_x_172:
[----:B------:R-:W2:Y:S01]  /*48d0*/  LDC.64 R12, c[0x0][0xb18] ;  /* 0x0002c600ff0c7b82 */ /* 0x000ea20000000a00 */
[----:B------:R-:W-:Y:S01]  /*48e0*/  @!P4 R2UR UR6, R2 ;  /* 0x000000000206c2ca */ /* 0x000fe200000e0000 */
[----:B------:R-:W-:Y:S01]  /*48f0*/  VOTEU.ALL UP0, P4 ;  /* 0x0000000000ff7886 */ /* 0x000fe20002000000 */
[----:B------:R-:W-:Y:S01]  /*4900*/  @!P4 R2UR UR8, R8 ;  /* 0x000000000808c2ca */ /* 0x000fe200000e0000 */
[----:B-1----:R-:W-:Y:S01]  /*4910*/  @!P4 IMAD.MOV.U32 R0, RZ, RZ, 0x2000 ;  /* 0x00002000ff00c424 */ /* 0x002fe200078e00ff */
[----:B------:R-:W-:Y:S03]  /*4920*/  UMOV UR9, 0x10000000 ;  /* 0x1000000000097882 */ /* 0x000fe60000000000 */
[----:B------:R-:W1:Y:S01]  /*4930*/  @!P1 LDC R2, c[0x0][0xb0c] ;  /* 0x0002c300ff029b82 */ /* 0x000e620000000800 */
[----:B------:R-:W-:Y:S01]  /*4940*/  @!UP0 UIADD3 UR18, UPT, UPT, UR34, 0x40, URZ ;  /* 0x0000004022128890 */ /* 0x000fe2000fffe0ff */
[----:B------:R-:W-:Y:S01]  /*4950*/  @P3 SHF.R.U32.HI R30, RZ, 0x10, R25 ;  /* 0x00000010ff1e3819 */ /* 0x000fe20000011619 */
[----:B------:R-:W-:Y:S01]  /*4960*/  @!UP0 UIADD3 UR16, UPT, UPT, UR4, 0x4200, URZ ;  /* 0x0000420004108890 */ /* 0x000fe2000fffe0ff */
[----:B------:R-:W-:Y:S01]  /*4970*/  VIADD R32, R32, 0x1 ;  /* 0x0000000120207836 */ /* 0x000fe20000000000 */
[----:B------:R-:W-:Y:S01]  /*4980*/  VOTEU.ALL UP0, P4 ;  /* 0x0000000000ff7886 */ /* 0x000fe20002000000 */
[----:B------:R-:W-:Y:S01]  /*4990*/  UMOV UR19, UR35 ;  /* 0x0000002300137c82 */ /* 0x000fe20008000000 */
[----:B------:R-:W-:Y:S01]  /*49a0*/  UMOV UR20, UR36 ;  /* 0x0000002400147c82 */ /* 0x000fe20008000000 */
[----:B------:R-:W-:Y:S01]  /*49b0*/  IMAD.U32 R9, RZ, RZ, UR6 ;  /* 0x00000006ff097e24 */ /* 0x000fe2000f8e00ff */
[----:B------:R-:W-:Y:S01]  /*49c0*/  UPRMT UR6, UR37, 0x654, UR17 ;  /* 0x0000065425067896 */ /* 0x000fe20008000011 */
[----:B------:R-:W-:Y:S01]  /*49d0*/  IMAD.U32 R8, RZ, RZ, UR8 ;  /* 0x00000008ff087e24 */ /* 0x000fe2000f8e00ff */
[----:B------:R-:W-:Y:S02]  /*49e0*/  UMOV UR8, 0x0 ;  /* 0x0000000000087882 */ /* 0x000fe40000000000 */
[----:B------:R-:W-:Y:S02]  /*49f0*/  @!P4 R2UR UR11, R9 ;  /* 0x00000000090bc2ca */ /* 0x000fe400000e0000 */
[----:B------:R-:W-:Y:S02]  /*4a00*/  @!P4 R2UR UR10, R8 ;  /* 0x00000000080ac2ca */ /* 0x000fe400000e0000 */
[----:B------:R-:W3:Y:S11]  /*4a10*/  LDC.64 R8, c[0x0][0xb10] ;  /* 0x0002c400ff087b82 */ /* 0x000ef60000000a00 */
[----:B------:R4:W-:Y:S01]  /*4a20*/  @!UP0 UTMALDG.3D [UR16], [UR10], desc[UR8] ;  /* 0x000008100a0085b4 */ /* 0x0009e20008011000 */
[----:B------:R5:W-:Y:S01]  /*4a30*/  @!P4 SYNCS.ARRIVE.TRANS64.RED.A0TR RZ, [UR4+0x50], R0 ;  /* 0x00005000ffffc9a7 */ /* 0x000be20008300404 */
[C---:B---3--:R-:W-:Y:S01]  /*4a40*/  @!P1 IMAD.HI.U32 R8, R11.reuse, R8, RZ ;  /* 0x000000080b089227 */ /* 0x048fe200078e00ff */
[----:B--2---:R-:W-:Y:S02]  /*4a50*/  @!P1 ISETP.NE.AND P0, PT, R12, 0x1, PT ;  /* 0x000000010c00980c */ /* 0x004fe40003f05270 */
[----:B-1----:R-:W-:Y:S01]  /*4a60*/  @!P1 ISETP.NE.AND P2, PT, R2, 0x1, PT ;  /* 0x000000010200980c */ /* 0x002fe20003f45270 */
[----:B------:R-:W-:Y:S01]  /*4a70*/  SYNCS.ARRIVE.TRANS64.RED.A1T0 RZ, [UR6], RZ ;  /* 0x000000ffffff79a7 */ /* 0x000fe20008100406 */
[C---:B------:R-:W-:Y:S01]  /*4a80*/  @!P1 IMAD.HI.U32 R13, R10.reuse, R13, RZ ;  /* 0x0000000d0a0d9227 */ /* 0x040fe200078e00ff */
[----:B------:R-:W-:Y:S04]  /*4a90*/  @!P1 SHF.R.U32.HI R8, RZ, R9, R8 ;  /* 0x00000009ff089219 */ /* 0x000fe80000011608 */
[----:B------:R-:W-:Y:S01]  /*4aa0*/  @!P1 SEL R8, R11, R8, !P2 ;  /* 0x000000080b089207 */ /* 0x000fe20005000000 */
[----:B------:R-:W1:Y:S01]  /*4ab0*/  SYNCS.PHASECHK.TRANS64.TRYWAIT P5, [UR4+0x78], R20 ;  /* 0x00007814ff0075a7 */ /* 0x000e6200080a1104 */
[----:B-----5:R-:W2:Y:S02]  /*4ac0*/  @!P1 LDC R0, c[0x0][0xb20] ;  /* 0x0002c800ff009b82 */ /* 0x020ea40000000800 */
[----:B--2---:R-:W-:Y:S04]  /*4ad0*/  @!P1 SHF.R.U32.HI R0, RZ, R0, R13 ;  /* 0x00000000ff009219 */ /* 0x004fe8000001160d */
[----:B------:R-:W-:Y:S05]  /*4ae0*/  @!P1 SEL R9, R10, R0, !P0 ;  /* 0x000000000a099207 */ /* 0x000fea0004000000 */
[----:B------:R-:W-:Y:S02]  /*4af0*/  @!P1 IMAD.IADD R0, R9, 0x1, -R8 ;  /* 0x0000000109009824 */ /* 0x000fe400078e0a08 */
[----:B------:R-:W-:Y:S02]  /*4b00*/  @!P1 IMAD.IADD R8, R8, 0x1, -R9 ;  /* 0x0000000108089824 */ /* 0x000fe400078e0a09 */
[----:B------:R-:W-:Y:S02]  /*4b10*/  @!P1 IMAD R11, R0, R2, R11 ;  /* 0x00000002000b9224 */ /* 0x000fe400078e020b */
[----:B------:R-:W-:Y:S01]  /*4b20*/  @!P1 IMAD R10, R8, R12, R10 ;  /* 0x0000000c080a9224 */ /* 0x000fe200078e020a */
[----:B-1--4-:R-:W-:Y:S06]  /*4b30*/  @!P5 BRA `(.L_x_84) ;  /* 0x0000004c0088d947 */ /* 0x012fec0003800000 */
.L_x_174:
[----:B------:R-:W-:Y:S01]  /*4b40*/  @!P4 IADD3 R2, P0, PT, R34, 0x580, RZ ;  /* 0x000005802202c810 */ /* 0x000fe20007f1e0ff */
[----:B------:R-:W-:Y:S01]  /*4b50*/  VOTEU.ALL UP0, P4 ;  /* 0x0000000000ff7886 */ /* 0x000fe20002000000 */
[----:B------:R-:W-:Y:S01]  /*4b60*/  UMOV UR18, 0x0 ;  /* 0x0000000000127882 */ /* 0x000fe20000000000 */
[----:B------:R-:W-:Y:S01]  /*4b70*/  UMOV UR19, 0x10000000 ;  /* 0x1000000000137882 */ /* 0x000fe20000000000 */
[----:B------:R-:W-:Y:S01]  /*4b80*/  @!P4 R2UR UR8, R2 ;  /* 0x000000000208c2ca */ /* 0x000fe200000e0000 */
[----:B-1----:R-:W-:Y:S01]  /*4b90*/  @!P4 IMAD.X R0, RZ, RZ, R35, P0 ;  /* 0x000000ffff00c224 */ /* 0x002fe200000e0623 */
[----:B------:R-:W-:Y:S01]  /*4ba0*/  @!UP0 UIADD3 UR10, UPT, UPT, UR34, 0x60, URZ ;  /* 0x00000060220a8890 */ /* 0x000fe2000fffe0ff */
[----:B------:R-:W-:Y:S01]  /*4bb0*/  ISETP.NE.AND P0, PT, R32, 0x2, PT ;  /* 0x000000022000780c */ /* 0x000fe20003f05270 */
[----:B------:R-:W-:Y:S01]  /*4bc0*/  @!UP0 UIADD3 UR9, UPT, UPT, UR4, 0x58, URZ ;  /* 0x0000005804098890 */ /* 0x000fe2000fffe0ff */
[----:B------:R-:W-:Y:S01]  /*4bd0*/  LOP3.LUT R33, R33, 0x1, RZ, 0x3c, !PT ;  /* 0x0000000121217812 */ /* 0x000fe200078e3cff */
[----:B------:R-:W-:Y:S01]  /*4be0*/  UMOV UR11, UR35 ;  /* 0x00000023000b7c82 */ /* 0x000fe20008000000 */
[----:B------:R-:W-:Y:S01]  /*4bf0*/  @!P4 R2UR UR6, R0 ;  /* 0x000000000006c2ca */ /* 0x000fe200000e0000 */
[----:B------:R-:W-:Y:S01]  /*4c00*/  UMOV UR12, UR36 ;  /* 0x00000024000c7c82 */ /* 0x000fe20008000000 */
[----:B------:R-:W-:Y:S01]  /*4c10*/  @P3 R2UR UR36, R30 ;  /* 0x000000001e2432ca */ /* 0x000fe200000e0000 */
[----:B------:R-:W-:Y:S01]  /*4c20*/  IMAD.IADD R20, R10, 0x1, R86 ;  /* 0x000000010a147824 */ /* 0x000fe200078e0256 */
[----:B------:R-:W-:Y:S01]  /*4c30*/  SEL R0, RZ, 0x1, P0 ;  /* 0x00000001ff007807 */ /* 0x000fe20000000000 */
[----:B------:R-:W-:Y:S01]  /*4c40*/  IMAD.IADD R21, R11, 0x1, R87 ;  /* 0x000000010b157824 */ /* 0x000fe200078e0257 */
[----:B------:R-:W-:Y:S01]  /*4c50*/  SEL R32, R32, RZ, P0 ;  /* 0x000000ff20207207 */ /* 0x000fe20000000000 */
[----:B------:R-:W-:Y:S01]  /*4c60*/  IMAD.U32 R8, RZ, RZ, UR8 ;  /* 0x00000008ff087e24 */ /* 0x000fe2000f8e00ff */
[----:B------:R-:W-:Y:S01]  /*4c70*/  @!UP0 UIADD3 UR8, UPT, UPT, UR4, 0x6200, URZ ;  /* 0x0000620004088890 */ /* 0x000fe2000fffe0ff */
[----:B------:R-:W-:Y:S01]  /*4c80*/  LOP3.LUT R31, R31, R0, RZ, 0x3c, !PT ;  /* 0x000000001f1f7212 */ /* 0x000fe200078e3cff */
[----:B------:R-:W-:Y:S02]  /*4c90*/  VOTEU.ALL UP0, P4 ;  /* 0x0000000000ff7886 */ /* 0x000fe40002000000 */
[----:B------:R-:W-:Y:S01]  /*4ca0*/  @!P4 R2UR UR14, R8 ;  /* 0x00000000080ec2ca */ /* 0x000fe200000e0000 */
[----:B------:R-:W-:Y:S05]  /*4cb0*/  IMAD.U32 R9, RZ, RZ, UR6 ;  /* 0x00000006ff097e24 */ /* 0x000fea000f8e00ff */
[----:B------:R-:W-:Y:S11]  /*4cc0*/  @!P4 R2UR UR15, R9 ;  /* 0x00000000090fc2ca */ /* 0x000ff600000e0000 */
[----:B------:R-:W-:Y:S02]  /*4cd0*/  @!UPT UIADD3 URZ, UPT, UPT, URZ, URZ, URZ ;  /* 0x000000fffffff290 */ /* 0x000fe4000fffe0ff */
[----:B------:R2:W-:Y:S01]  /*4ce0*/  @!UP0 UTMALDG.3D [UR8], [UR14], desc[UR18] ;  /* 0x000012080e0085b4 */ /* 0x0005e20008011000 */
[----:B------:R2:W-:Y:S01]  /*4cf0*/  @!P4 SYNCS.ARRIVE.TRANS64.RED.A0TR RZ, [UR4+0x58], R29 ;  /* 0x0000581dffffc9a7 */ /* 0x0005e20008300404 */
[----:B------:R-:W-:Y:S01]  /*4d00*/  UPLOP3.LUT UP0, UPT, UPT, UPT, UPT, 0x80, 0x8 ;  /* 0x000000000008789c */ /* 0x000fe20003f0f070 */
[----:B------:R-:W-:Y:S01]  /*4d10*/  SYNCS.ARRIVE.TRANS64.RED.A1T0 RZ, [UR5], RZ ;  /* 0x000000ffffff79a7 */ /* 0x000fe20008100405 */
[----:B------:R-:W-:Y:S09]  /*4d20*/  @P3 BRA `(.L_x_85) ;  /* 0xfffffff0009c3947 */ /* 0x000ff2000383ffff */
[----:B------:R-:W-:-:S04]  /*4d30*/  SHF.L.U32 R2, R33, 0x1f, RZ ;  /* 0x0000001f21027819 */ /* 0x000fc800000006ff */
[----:B------:R-:W1:Y:S02]  /*4d40*/  SYNCS.PHASECHK.TRANS64.TRYWAIT P0, [UR4+0x60], R2 ;  /* 0x00006002ff0075a7 */ /* 0x000e640008001104 */
[----:B-1----:R-:W-:Y:S05]  /*4d50*/  @!P0 BRA `(.L_x_86) ;  /* 0x0000004c00188947 */ /* 0x002fea0003800000 */
.L_x_176:
[----:B------:R-:W3:Y:S02]  /*4d60*/  SYNCS.PHASECHK.TRANS64.TRYWAIT P0, [UR4+0x68], R2 ;  /* 0x00006802ff0075a7 */ /* 0x000ee40008001104 */
[----:B---3--:R-:W-:Y:S05]  /*4d70*/  @!P0 BRA `(.L_x_87) ;  /* 0x0000004c00288947 */ /* 0x008fea0003800000 */
.L_x_178:
[----:B------:R-:W3:Y:S02]  /*4d80*/  SYNCS.PHASECHK.TRANS64.TRYWAIT P0, [UR4+0x70], R2 ;  /* 0x00007002ff0075a7 */ /* 0x000ee40008001104 */
[----:B---3--:R-:W-:Y:S05]  /*4d90*/  @!P0 BRA `(.L_x_88) ;  /* 0x0000004c00388947 */ /* 0x008fea0003800000 */
.L_x_180:
[----:B-1----:R-:W-:-:S07]  /*4da0*/  MOV R0, UR4 ;  /* 0x0000000400007c02 */ /* 0x002fce0008000f00 */
.L_x_89:
[----:B-1----:R-:W-:-:S04]  /*4db0*/  SHF.L.U32 R2, R33, 0x1f, RZ ;  /* 0x0000001f21027819 */ /* 0x002fc800000006ff */
[----:B------:R1:W3:Y:S03]  /*4dc0*/  SYNCS.PHASECHK.TRANS64.TRYWAIT P0, [R0+URZ+0x78], R2 ;  /* 0x00007802000075a7 */ /* 0x0002e600080011ff */
[----:B---3--:R-:W-:Y:S05]  /*4dd0*/  @!P0 NANOSLEEP.SYNCS 0x989680 ;  /* 0x009896800000895d */ /* 0x008fea0003900000 */
[----:B------:R-:W3:Y:S02]  /*4de0*/  @!P0 SYNCS.PHASECHK.TRANS64 P0, [R0+URZ+0x78], R2 ;  /* 0x00007802000085a7 */ /* 0x000ee400080010ff */
[----:B--23--:R-:W-:Y:S05]  /*4df0*/  @P0 EXIT ;  /* 0x000000000000094d */ /* 0x00cfea0003800000 */
[----:B------:R-:W-:Y:S05]  /*4e00*/  BRA `(.L_x_89) ;  /* 0xfffffffc00e87947 */ /* 0x000fea000383ffff */
.L_x_74:
[----:B------:R-:W-:-:S06]  /*4e10*/  UISETP.GE.AND UP0, UPT, UR5, 0x4, UPT ;  /* 0x000000040500788c */ /* 0x000fcc000bf06270 */
[----:B------:R-:W-:-:S13]  /*4e20*/  PLOP3.LUT P0, PT, PT, PT, UP0, 0x80, 0x8 ;  /* 0x000000000008781c */ /* 0x000fda0003f0f008 */
[----:B------:R-:W-:Y:S05]  /*4e30*/  @!P0 EXIT ;  /* 0x000000000000894d */ /* 0x000fea0003800000 */
[----:B------:R-:W-:Y:S01]  /*4e40*/  BAR.SYNC.DEFER_BLOCKING 0x6, 0xa0 ;  /* 0x0182800000007b1d */ /* 0x000fe20000010000 */
[C---:B------:R-:W-:Y:S01]  /*4e50*/  IMAD.SHL.U32 R2, R101.reuse, 0x20, RZ ;  /* 0x0000002065027824 */ /* 0x040fe200078e00ff */
[C---:B------:R-:W-:Y:S01]  /*4e60*/  SHF.L.U32 R46, R101.reuse, 0x10, RZ ;  /* 0x00000010652e7819 */ /* 0x040fe200000006ff */
[C---:B------:R-:W-:Y:S01]  /*4e70*/  IMAD.SHL.U32 R100, R101.reuse, 0x4, RZ ;  /* 0x0000000465647824 */ /* 0x040fe200078e00ff */
[C---:B------:R-:W-:Y:S01]  /*4e80*/  LOP3.LUT R102, R101.reuse, 0x60, RZ, 0xc0, !PT ;  /* 0x0000006065667812 */ /* 0x040fe200078ec0ff */
[----:B------:R-:W-:Y:S01]  /*4e90*/  HFMA2 R97, -RZ, RZ, 0, 5.9604644775390625e-08 ;  /* 0x00000001ff617431 */ /* 0x000fe200000001ff */
[----:B------:R-:W-:Y:S02]  /*4ea0*/  UMOV UR48, 0x400 ;  /* 0x0000040000307882 */ /* 0x000fe40000000000 */
[----:B------:R-:W1:Y:S01]  /*4eb0*/  LDC R91, c[0x0][0x370] ;  /* 0x0000dc00ff5b7b82 */ /* 0x000e620000000800 */
[----:B------:R-:W-:Y:S01]  /*4ec0*/  ULEA UR48, UR37, UR48, 0x18 ;  /* 0x0000003025307291 */ /* 0x000fe2000f8ec0ff */
[----:B------:R-:W-:Y:S01]  /*4ed0*/  LOP3.LUT R3, R2, 0xc0, RZ, 0xc0, !PT ;  /* 0x000000c002037812 */ /* 0x000fe200078ec0ff */
[----:B------:R-:W-:Y:S01]  /*4ee0*/  HFMA2 R95, -RZ, RZ, 0, 0 ;  /* 0x00000000ff5f7431 */ /* 0x000fe200000001ff */
[----:B------:R-:W-:Y:S01]  /*4ef0*/  LOP3.LUT R99, R101, 0x2, RZ, 0xc0, !PT ;  /* 0x0000000265637812 */ /* 0x000fe200078ec0ff */
[----:B------:R-:W-:Y:S01]  /*4f00*/  UIADD3 UR4, UPT, UPT, UR48, 0x200, URZ ;  /* 0x0000020030047890 */ /* 0x000fe2000fffe0ff */
[----:B------:R-:W-:Y:S01]  /*4f10*/  LOP3.LUT R100, R3, 0x18, R100, 0xf8, !PT ;  /* 0x0000001803647812 */ /* 0x000fe200078ef864 */
[----:B------:R-:W-:Y:S01]  /*4f20*/  IMAD.MOV.U32 R45, RZ, RZ, RZ ;  /* 0x000000ffff2d7224 */ /* 0x000fe200078e00ff */
[----:B------:R-:W2:Y:S01]  /*4f30*/  LDC R42, c[0x0][0xb0c] ;  /* 0x0002c300ff2a7b82 */ /* 0x000ea20000000800 */
[----:B------:R-:W-:Y:S01]  /*4f40*/  LOP3.LUT R46, R46, 0x600000, RZ, 0xc0, !PT ;  /* 0x006000002e2e7812 */ /* 0x000fe200078ec0ff */
[----:B------:R-:W-:Y:S01]  /*4f50*/  IMAD.MOV.U32 R105, RZ, RZ, RZ ;  /* 0x000000ffff697224 */ /* 0x000fe200078e00ff */
[----:B------:R-:W-:Y:S01]  /*4f60*/  LOP3.LUT R100, R100, 0xf20, R2, 0xf8, !PT ;  /* 0x00000f2064647812 */ /* 0x000fe200078ef802 */
[----:B------:R-:W-:Y:S01]  /*4f70*/  IMAD.U32 R93, RZ, RZ, UR4 ;  /* 0x00000004ff5d7e24 */ /* 0x000fe2000f8e00ff */
[----:B------:R-:W-:Y:S01]  /*4f80*/  LOP3.LUT R101, R101, 0x4, RZ, 0xc0, !PT ;  /* 0x0000000465657812 */ /* 0x000fe200078ec0ff */
[----:B------:R-:W3:Y:S01]  /*4f90*/  LDCU.64 UR52, c[0x0][0x348] ;  /* 0x00006900ff3477ac */ /* 0x000ee20008000a00 */
[----:B------:R-:W-:Y:S01]  /*4fa0*/  MOV R96, RZ ;  /* 0x000000ff00607202 */ /* 0x000fe20000000f00 */
[----:B------:R-:W4:Y:S01]  /*4fb0*/  LDC R89, c[0x0][0xb20] ;  /* 0x0002c800ff597b82 */ /* 0x000f220000000800 */
[----:B------:R-:W3:Y:S01]  /*4fc0*/  LDS R0, [UR48+0x140] ;  /* 0x00014030ff007984 */ /* 0x000ee20008000800 */
[----:B------:R-:W-:Y:S01]  /*4fd0*/  IMAD R100, R100, 0x2, R93 ;  /* 0x0000000264647824 */ /* 0x000fe200078e025d */
[----:B------:R-:W1:Y:S03]  /*4fe0*/  LDCU.64 UR38, c[0x0][0x888] ;  /* 0x00011100ff2677ac */ /* 0x000e660008000a00 */
[--C-:B------:R-:W-:Y:S01]  /*4ff0*/  IMAD R99, R99, -0x10, R100.reuse ;  /* 0xfffffff063637824 */ /* 0x100fe200078e0264 */
[----:B------:R-:W1:Y:S01]  /*5000*/  LDCU.64 UR44, c[0x0][0x890] ;  /* 0x00011200ff2c77ac */ /* 0x000e620008000a00 */
[----:B------:R-:W1:Y:S01]  /*5010*/  LDC R41, c[0x0][0xb30] ;  /* 0x0002cc00ff297b82 */ /* 0x000e620000000800 */
[----:B------:R-:W-:Y:S01]  /*5020*/  IMAD R98, R101, -0x10, R100 ;  /* 0xfffffff065627824 */ /* 0x000fe200078e0264 */
[----:B------:R-:W-:Y:S01]  /*5030*/  UMOV UR49, URZ ;  /* 0x000000ff00317c82 */ /* 0x000fe20008000000 */
[----:B------:R-:W-:-:S05]  /*5040*/  UMOV UR51, URZ ;  /* 0x000000ff00337c82 */ /* 0x000fca0008000000 */
[----:B------:R-:W1:Y:S08]  /*5050*/  LDC.64 R84, c[0x0][0xb10] ;  /* 0x0002c400ff547b82 */ /* 0x000e700000000a00 */
[----:B------:R-:W1:Y:S08]  /*5060*/  LDC.64 R38, c[0x0][0xb18] ;  /* 0x0002c600ff267b82 */ /* 0x000e700000000a00 */
[----:B------:R-:W1:Y:S08]  /*5070*/  LDC.64 R36, c[0x0][0xb28] ;  /* 0x0002ca00ff247b82 */ /* 0x000e700000000a00 */
[----:B------:R-:W1:Y:S01]  /*5080*/  LDC.64 R82, c[0x0][0x8b0] ;  /* 0x00022c00ff527b82 */ /* 0x000e620000000a00 */
[----:B---3--:R-:W-:-:S07]  /*5090*/  IMAD.IADD R46, R0, 0x1, R46 ;  /* 0x00000001002e7824 */ /* 0x008fce00078e022e */
[----:B------:R-:W3:Y:S08]  /*50a0*/  LDC.64 R80, c[0x0][0x8a8] ;  /* 0x00022a00ff507b82 */ /* 0x000ef00000000a00 */
[----:B--2-4-:R-:W1:Y:S02]  /*50b0*/  LDC R90, c[0x0][0x374] ;  /* 0x0000dd00ff5a7b82 */ /* 0x014e640000000800 */
.L_x_133:
[----:B------:R-:W-:Y:S02]  /*50c0*/  LEA R0, R105, UR48, 0x3 ;  /* 0x0000003069007c11 */ /* 0x000fe4000f8e18ff */
[----:B------:R-:W-:Y:S02]  /*50d0*/  SHF.L.U32 R2, R95, 0x1f, RZ ;  /* 0x0000001f5f027819 */ /* 0x000fe400000006ff */
[----:B-1----:R-:W-:Y:S02]  /*50e0*/  LEA R16, R105, UR48, 0x4 ;  /* 0x0000003069107c11 */ /* 0x002fe4000f8e20ff */
[----:B------:R-:W2:Y:S02]  /*50f0*/  SYNCS.PHASECHK.TRANS64.TRYWAIT P0, [R0+URZ+0x90], R2 ;  /* 0x00009002000075a7 */ /* 0x000ea400080011ff */
[----:B--23--:R-:W-:Y:S05]  /*5100*/  @!P0 BRA `(.L_x_90) ;  /* 0x0000004800748947 */ /* 0x00cfea0003800000 */
.L_x_181:
[----:B------:R-:W4:Y:S01]  /*5110*/  LDC.64 R10, c[0x0][0xb10] ;  /* 0x0002c400ff0a7b82 */ /* 0x000f220000000a00 */
[----:B------:R-:W3:Y:S01]  /*5120*/  LDS.128 R16, [R16+0x120] ;  /* 0x0001200010107984 */ /* 0x000ee20000000c00 */
[----:B-1----:R-:W-:Y:S01]  /*5130*/  ISETP.NE.AND P1, PT, R41, 0x1, PT ;  /* 0x000000012900780c */ /* 0x002fe20003f25270 */
[----:B--2---:R-:W-:Y:S01]  /*5140*/  VIADD R0, R0, 0xa0 ;  /* 0x000000a000007836 */ /* 0x004fe20000000000 */
[----:B------:R-:W-:Y:S04]  /*5150*/  ISETP.GE.AND P0, PT, R40, 0x1, PT ;  /* 0x000000012800780c */ /* 0x000fe80003f06270 */
[----:B------:R-:W1:Y:S01]  /*5160*/  LDC.64 R8, c[0x0][0xb18] ;  /* 0x0002c600ff087b82 */ /* 0x000e620000000a00 */
[----:B------:R-:W-:Y:S01]  /*5170*/  PRMT R0, RZ, 0x654, R0 ;  /* 0x00000654ff007816 */ /* 0x000fe20000000000 */
[----:B------:R-:W-:Y:S01]  /*5180*/  @!PT LDS RZ, [RZ] ;  /* 0x00000000fffff984 */ /* 0x000fe20000000800 */
[----:B------:R-:W-:Y:S01]  /*5190*/  @!PT LDS RZ, [RZ] ;  /* 0x00000000fffff984 */ /* 0x000fe20000000800 */
[----:B------:R-:W-:Y:S01]  /*51a0*/  @!PT LDS RZ, [RZ] ;  /* 0x00000000fffff984 */ /* 0x000fe20000000800 */
[----:B------:R-:W-:Y:S01]  /*51b0*/  @!PT LDS RZ, [RZ] ;  /* 0x00000000fffff984 */ /* 0x000fe20000000800 */
[----:B------:R2:W-:Y:S06]  /*51c0*/  MEMBAR.ALL.CTA ;  /* 0x0000000000007992 */ /* 0x0005ec0000008000 */
[----:B--2---:R-:W2:Y:S01]  /*51d0*/  FENCE.VIEW.ASYNC.S ;  /* 0x00000000000073c6 */ /* 0x004ea20000000000 */
[----:B------:R-:W1:Y:S08]  /*51e0*/  @!P1 LDC R12, c[0x0][0xb20] ;  /* 0x0002c800ff0c9b82 */ /* 0x000e700000000800 */
[----:B------:R-:W1:Y:S01]  /*51f0*/  @!P1 LDC R7, c[0x0][0xb0c] ;  /* 0x0002c300ff079b82 */ /* 0x000e620000000800 */
[----:B--2---:R2:W-:Y:S01]  /*5200*/  SYNCS.ARRIVE.TRANS64.RED.A1T0 RZ, [R0+URZ], RZ ;  /* 0x000000ff00ff79a7 */ /* 0x0045e200081004ff */
[----:B---3--:R-:W-:Y:S04]  /*5210*/  LOP3.LUT P4, RZ, R18, 0x1, RZ, 0xc0, !PT ;  /* 0x0000000112ff7812 */ /* 0x008fe8000788c0ff */
[----:B------:R-:W-:Y:S09]  /*5220*/  P2R R103, PR, RZ, 0x10 ;  /* 0x00000010ff677803 */ /* 0x000ff20000000000 */
[----:B------:R-:W-:Y:S02]  /*5230*/  @P4 MOV R44, R16 ;  /* 0x00000010002c4202 */ /* 0x000fe40000000f00 */
[----:B------:R-:W-:Y:S01]  /*5240*/  @P4 LOP3.LUT R43, R17, 0xffff, RZ, 0xc0, !PT ;  /* 0x0000ffff112b4812 */ /* 0x000fe200078ec0ff */
[----:B--2-4-:R-:W-:Y:S06]  /*5250*/  @!P0 BRA `(.L_x_91) ;  /* 0x0000000000a48947 */ /* 0x014fec0003800000 */
[----:B------:R-:W-:Y:S01]  /*5260*/  IMAD.HI.U32 R0, R90, R39, RZ ;  /* 0x000000275a007227 */ /* 0x000fe200078e00ff */
[----:B------:R-:W-:Y:S02]  /*5270*/  ISETP.NE.AND P0, PT, R38, 0x1, PT ;  /* 0x000000012600780c */ /* 0x000fe40003f05270 */
[----:B------:R-:W-:Y:S01]  /*5280*/  ISETP.NE.AND P2, PT, R40, 0x1, PT ;  /* 0x000000012800780c */ /* 0x000fe20003f45270 */
[----:B------:R-:W-:Y:S01]  /*5290*/  IMAD.HI.U32 R4, R91, R84, RZ ;  /* 0x000000545b047227 */ /* 0x000fe200078e00ff */
[----:B------:R-:W-:Y:S02]  /*52a0*/  SHF.R.U32.HI R0, RZ, R89, R0 ;  /* 0x00000059ff007219 */ /* 0x000fe40000011600 */
[----:B------:R-:W-:Y:S01]  /*52b0*/  ISETP.NE.AND P3, PT, R42, 0x1, PT ;  /* 0x000000012a00780c */ /* 0x000fe20003f65270 */
[----:B------:R-:W-:Y:S01]  /*52c0*/  IMAD.HI.U32 R6, R43, R39, RZ ;  /* 0x000000272b067227 */ /* 0x000fe200078e00ff */
[-C--:B------:R-:W-:Y:S02]  /*52d0*/  SHF.R.U32.HI R4, RZ, R85.reuse, R4 ;  /* 0x00000055ff047219 */ /* 0x080fe40000011604 */
[----:B------:R-:W-:Y:S01]  /*52e0*/  SEL R0, R90, R0, !P0 ;  /* 0x000000005a007207 */ /* 0x000fe20004000000 */
[----:B------:R-:W-:Y:S01]  /*52f0*/  IMAD.HI.U32 R5, R44, R84, RZ ;  /* 0x000000542c057227 */ /* 0x000fe200078e00ff */
[----:B------:R-:W-:Y:S03]  /*5300*/  SEL R4, R91, R4, !P3 ;  /* 0x000000045b047207 */ /* 0x000fe60005800000 */
[-C--:B------:R-:W-:Y:S01]  /*5310*/  IMAD.HI.U32 R3, R0, R36.reuse, RZ ;  /* 0x0000002400037227 */ /* 0x080fe200078e00ff */
[----:B------:R-:W-:Y:S03]  /*5320*/  SHF.R.U32.HI R5, RZ, R85, R5 ;  /* 0x00000055ff057219 */ /* 0x000fe60000011605 */
[----:B------:R-:W-:Y:S01]  /*5330*/  IMAD.HI.U32 R2, R4, R36, RZ ;  /* 0x0000002404027227 */ /* 0x000fe200078e00ff */
[----:B------:R-:W-:Y:S02]  /*5340*/  @P2 SHF.R.U32.HI R0, RZ, R37, R3 ;  /* 0x00000025ff002219 */ /* 0x000fe40000011603 */
[----:B------:R-:W-:Y:S02]  /*5350*/  SHF.R.U32.HI R3, RZ, R89, R6 ;  /* 0x00000059ff037219 */ /* 0x000fe40000011606 */
[----:B------:R-:W-:Y:S01]  /*5360*/  @P2 SHF.R.U32.HI R4, RZ, R37, R2 ;  /* 0x00000025ff042219 */ /* 0x000fe20000011602 */
[----:B------:R-:W-:Y:S01]  /*5370*/  IMAD R0, R40, R0, RZ ;  /* 0x0000000028007224 */ /* 0x000fe200078e02ff */
[----:B------:R-:W-:Y:S02]  /*5380*/  SEL R3, R43, R3, !P0 ;  /* 0x000000032b037207 */ /* 0x000fe40004000000 */
[----:B------:R-:W-:Y:S01]  /*5390*/  SEL R2, R44, R5, !P3 ;  /* 0x000000052c027207 */ /* 0x000fe20005800000 */
[----:B------:R-:W-:Y:S01]  /*53a0*/  IMAD R5, R40, R4, RZ ;  /* 0x0000000428057224 */ /* 0x000fe200078e02ff */
[C---:B------:R-:W-:Y:S01]  /*53b0*/  ISETP.GE.AND P0, PT, R3.reuse, R0, PT ;  /* 0x000000000300720c */ /* 0x040fe20003f06270 */
[C---:B------:R-:W-:Y:S03]  /*53c0*/  IMAD.HI.U32 R0, R3.reuse, R36, RZ ;  /* 0x0000002403007227 */ /* 0x040fe600078e00ff */
[C---:B------:R-:W-:Y:S02]  /*53d0*/  ISETP.GE.OR P0, PT, R2.reuse, R5, P0 ;  /* 0x000000050200720c */ /* 0x040fe40000706670 */
[----:B------:R-:W-:Y:S04]  /*53e0*/  SHF.R.U32.HI R0, RZ, R37, R0 ;  /* 0x00000025ff007219 */ /* 0x000fe80000011600 */
[C---:B------:R-:W-:Y:S05]  /*53f0*/  SEL R6, R3.reuse, R0, !P2 ;  /* 0x0000000003067207 */ /* 0x040fea0005000000 */
        /* <DEDUP_REMOVED lines=14> */
[----:B------:R-:W-:Y:S07]  /*54e0*/  IMAD R43, R3, R38, R43 ;  /* 0x00000026032b7224 */ /* 0x000fee00078e022b */
.L_x_91:
[----:B-1----:R-:W-:Y:S01]  /*54f0*/  @!P1 ISETP.NE.AND P0, PT, R8, 0x1, PT ;  /* 0x000000010800980c */ /* 0x002fe20003f05270 */
[----:B------:R-:W-:Y:S01]  /*5500*/  @!P1 IMAD.HI.U32 R2, R43, R9, RZ ;  /* 0x000000092b029227 */ /* 0x000fe200078e00ff */
[----:B------:R-:W-:Y:S01]  /*5510*/  R2UR UR42, R21 ;  /* 0x00000000152a72ca */ /* 0x000fe200000e0000 */
[----:B------:R-:W-:Y:S01]  /*5520*/  BSSY.RECONVERGENT B6, `(.L_x_92) ;  /* 0x0000031000067945 */ /* 0x000fe20003800200 */
[----:B------:R-:W-:Y:S01]  /*5530*/  R2UR UR41, R20 ;  /* 0x00000000142972ca */ /* 0x000fe200000e0000 */
[C---:B------:R-:W-:Y:S01]  /*5540*/  @!P1 IMAD.HI.U32 R0, R44.reuse, R10, RZ ;  /* 0x0000000a2c009227 */ /* 0x040fe200078e00ff */
[----:B------:R-:W-:Y:S02]  /*5550*/  @!P1 SHF.R.U32.HI R2, RZ, R12, R2 ;  /* 0x0000000cff029219 */ /* 0x000fe40000011602 */
[----:B------:R-:W-:Y:S01]  /*5560*/  @!P1 ISETP.NE.AND P2, PT, R7, 0x1, PT ;  /* 0x000000010700980c */ /* 0x000fe20003f45270 */
[----:B------:R-:W-:Y:S01]  /*5570*/  VIADD R105, R105, 0x1 ;  /* 0x0000000169697836 */ /* 0x000fe20000000000 */
[----:B------:R-:W-:Y:S02]  /*5580*/  @!P1 SEL R2, R43, R2, !P0 ;  /* 0x000000022b029207 */ /* 0x000fe40004000000 */
[----:B------:R-:W-:Y:S02]  /*5590*/  @!P1 SHF.R.U32.HI R0, RZ, R11, R0 ;  /* 0x0000000bff009219 */ /* 0x000fe40000011600 */
[----:B------:R-:W-:Y:S01]  /*55a0*/  LOP3.LUT P0, RZ, R93, 0x1b0, RZ, 0xc0, !PT ;  /* 0x000001b05dff7812 */ /* 0x000fe2000780c0ff */
[----:B------:R-:W-:Y:S01]  /*55b0*/  USHF.L.U32 UR42, UR42, 0x7, URZ ;  /* 0x000000072a2a7899 */ /* 0x000fe200080006ff */
[----:B------:R-:W-:Y:S01]  /*55c0*/  @!P1 SEL R3, R44, R0, !P2 ;  /* 0x000000002c039207 */ /* 0x000fe20005000000 */
[----:B------:R-:W-:Y:S01]  /*55d0*/  USHF.L.U32 UR41, UR41, 0x7, URZ ;  /* 0x0000000729297899 */ /* 0x000fe200080006ff */
[----:B------:R-:W-:Y:S03]  /*55e0*/  @P4 SHF.R.U32.HI R94, RZ, 0x10, R17 ;  /* 0x00000010ff5e4819 */ /* 0x000fe60000011611 */
[----:B------:R-:W-:Y:S02]  /*55f0*/  @!P1 IMAD.IADD R0, R2, 0x1, -R3 ;  /* 0x0000000102009824 */ /* 0x000fe400078e0a03 */
[----:B------:R-:W-:Y:S02]  /*5600*/  @!P1 IMAD.IADD R2, R3, 0x1, -R2 ;  /* 0x0000000103029824 */ /* 0x000fe400078e0a02 */
[----:B------:R-:W-:Y:S02]  /*5610*/  @!P1 IMAD R44, R0, R7, R44 ;  /* 0x00000007002c9224 */ /* 0x000fe400078e022c */
[----:B------:R-:W-:Y:S01]  /*5620*/  @!P1 IMAD R43, R2, R8, R43 ;  /* 0x00000008022b9224 */ /* 0x000fe200078e022b */
[----:B------:R-:W-:Y:S06]  /*5630*/  @!P0 BRA `(.L_x_93) ;  /* 0x00000000007c8947 */ /* 0x000fec0003800000 */
[----:B------:R-:W1:Y:S01]  /*5640*/  LDCU.64 UR8, c[0x4][0x80] ;  /* 0x01001000ff0877ac */ /* 0x000e620008000a00 */
[----:B------:R-:W-:Y:S01]  /*5650*/  MOV R2, 0x0 ;  /* 0x0000000000027802 */ /* 0x000fe20000000f00 */
[----:B------:R-:W-:Y:S02]  /*5660*/  HFMA2 R12, -RZ, RZ, 0, 5.9604644775390625e-08 ;  /* 0x00000001ff0c7431 */ /* 0x000fe400000001ff */
[----:B------:R-:W-:Y:S01]  /*5670*/  IMAD.MOV.U32 R8, RZ, RZ, 0x70 ;  /* 0x00000070ff087424 */ /* 0x000fe200078e00ff */
[----:B------:R2:W3:Y:S01]  /*5680*/  LDC.64 R14, c[0x4][R2] ;  /* 0x01000000020e7b82 */ /* 0x0004e20000000a00 */
[----:B------:R-:W4:Y:S01]  /*5690*/  LDCU.64 UR6, c[0x4][0x88] ;  /* 0x01001100ff0677ac */ /* 0x000f220008000a00 */
[----:B------:R-:W-:Y:S01]  /*56a0*/  IMAD.MOV.U32 R13, RZ, RZ, RZ ;  /* 0x000000ffff0d7224 */ /* 0x000fe200078e00ff */
[----:B------:R-:W2:Y:S01]  /*56b0*/  LDCU.64 UR4, c[0x4][0x8] ;  /* 0x01000100ff0477ac */ /* 0x000ea20008000a00 */
[----:B-1----:R-:W-:Y:S01]  /*56c0*/  MOV R5, UR9 ;  /* 0x0000000900057c02 */ /* 0x002fe20008000f00 */
[----:B------:R-:W-:Y:S01]  /*56d0*/  IMAD.U32 R4, RZ, RZ, UR8 ;  /* 0x00000008ff047e24 */ /* 0x000fe2000f8e00ff */
[----:B----4-:R-:W-:Y:S01]  /*56e0*/  MOV R7, UR7 ;  /* 0x0000000700077c02 */ /* 0x010fe20008000f00 */
[----:B------:R-:W-:Y:S01]  /*56f0*/  IMAD.U32 R6, RZ, RZ, UR6 ;  /* 0x00000006ff067e24 */ /* 0x000fe2000f8e00ff */
[----:B--2---:R-:W-:Y:S01]  /*5700*/  MOV R11, UR5 ;  /* 0x00000005000b7c02 */ /* 0x004fe20008000f00 */
[----:B------:R-:W-:Y:S02]  /*5710*/  IMAD.U32 R10, RZ, RZ, UR4 ;  /* 0x00000004ff0a7e24 */ /* 0x000fe4000f8e00ff */
[----:B------:R-:W-:Y:S07]  /*5720*/  LEPC R20, `(.L_x_94) ;  /* 0x000000001014794e */ /* 0x000fee0000000000 */
[----:B---3-5:R-:W-:Y:S05]  /*5730*/  CALL.ABS.NOINC R14 ;  /* 0x000000000e007343 */ /* 0x028fea0003c00000 */
.L_x_94:
[----:B------:R-:W1:Y:S01]  /*5740*/  LDCU.64 UR8, c[0x4][0x80] ;  /* 0x01001000ff0877ac */ /* 0x000e620008000a00 */
[----:B------:R-:W2:Y:S01]  /*5750*/  LDC.64 R2, c[0x4][R2] ;  /* 0x0100000002027b82 */ /* 0x000ea20000000a00 */
[----:B------:R-:W-:Y:S02]  /*5760*/  HFMA2 R12, -RZ, RZ, 0, 5.9604644775390625e-08 ;  /* 0x00000001ff0c7431 */ /* 0x000fe400000001ff */
[----:B------:R-:W-:Y:S02]  /*5770*/  IMAD.MOV.U32 R8, RZ, RZ, 0x70 ;  /* 0x00000070ff087424 */ /* 0x000fe400078e00ff */
[----:B------:R-:W-:Y:S01]  /*5780*/  IMAD.MOV.U32 R13, RZ, RZ, RZ ;  /* 0x000000ffff0d7224 */ /* 0x000fe200078e00ff */
[----:B------:R-:W3:Y:S01]  /*5790*/  LDCU.64 UR6, c[0x4][0x88] ;  /* 0x01001100ff0677ac */ /* 0x000ee20008000a00 */
[----:B------:R-:W4:Y:S01]  /*57a0*/  LDCU.64 UR4, c[0x4][0x8] ;  /* 0x01000100ff0477ac */ /* 0x000f220008000a00 */
[----:B-1----:R-:W-:Y:S02]  /*57b0*/  MOV R4, UR8 ;  /* 0x0000000800047c02 */ /* 0x002fe40008000f00 */
[----:B------:R-:W-:Y:S02]  /*57c0*/  MOV R5, UR9 ;  /* 0x0000000900057c02 */ /* 0x000fe40008000f00 */
[----:B---3--:R-:W-:Y:S01]  /*57d0*/  MOV R7, UR7 ;  /* 0x0000000700077c02 */ /* 0x008fe20008000f00 */
[----:B------:R-:W-:Y:S01]  /*57e0*/  IMAD.U32 R6, RZ, RZ, UR6 ;  /* 0x00000006ff067e24 */ /* 0x000fe2000f8e00ff */
[----:B----4-:R-:W-:Y:S01]  /*57f0*/  MOV R11, UR5 ;  /* 0x00000005000b7c02 */ /* 0x010fe20008000f00 */
[----:B------:R-:W-:Y:S02]  /*5800*/  IMAD.U32 R10, RZ, RZ, UR4 ;  /* 0x00000004ff0a7e24 */ /* 0x000fe4000f8e00ff */
[----:B------:R-:W-:Y:S07]  /*5810*/  LEPC R20, `(.L_x_93) ;  /* 0x000000001014794e */ /* 0x000fee0000000000 */
[----:B--2---:R-:W-:Y:S05]  /*5820*/  CALL.ABS.NOINC R2 ;  /* 0x0000000002007343 */ /* 0x004fea0003c00000 */
.L_x_93:
[----:B------:R-:W-:Y:S05]  /*5830*/  BSYNC.RECONVERGENT B6 ;  /* 0x0000000000067941 */ /* 0x000fea0003800200 */
.L_x_92:
[----:B------:R-:W-:Y:S01]  /*5840*/  ISETP.NE.U32.AND P4, PT, R82, RZ, PT ;  /* 0x000000ff5200720c */ /* 0x000fe20003f85070 */
[----:B------:R-:W-:Y:S01]  /*5850*/  UISETP.NE.AND UP2, UPT, UR50, URZ, UPT ;  /* 0x000000ff3200728c */ /* 0x000fe2000bf45270 */
[----:B------:R-:W-:Y:S01]  /*5860*/  ISETP.NE.U32.AND P2, PT, RZ, UR38, PT ;  /* 0x00000026ff007c0c */ /* 0x000fe2000bf45070 */
[----:B------:R-:W-:Y:S01]  /*5870*/  UISETP.NE.U32.AND UP1, UPT, UR44, URZ, UPT ;  /* 0x000000ff2c00728c */ /* 0x000fe2000bf25070 */
[----:B------:R-:W-:Y:S01]  /*5880*/  ISETP.NE.AND.EX P4, PT, R83, RZ, PT, P4 ;  /* 0x000000ff5300720c */ /* 0x000fe20003f85340 */
[----:B------:R-:W-:Y:S01]  /*5890*/  UPLOP3.LUT UP0, UPT, UPT, UPT, UPT, 0x40, 0x4 ;  /* 0x000000000004789c */ /* 0x000fe20003f0e870 */
[----:B------:R-:W-:Y:S01]  /*58a0*/  ISETP.NE.AND.EX P2, PT, RZ, UR39, PT, P2 ;  /* 0x00000027ff007c0c */ /* 0x000fe2000bf45320 */
[----:B------:R-:W-:Y:S01]  /*58b0*/  UISETP.NE.AND.EX UP1, UPT, UR45, URZ, UPT, UP1 ;  /* 0x000000ff2d00728c */ /* 0x000fe2000bf25310 */
[----:B------:R-:W-:Y:S04]  /*58c0*/  PLOP3.LUT P1, PT, PT, PT, UP2, 0x80, 0x8 ;  /* 0x000000000008781c */ /* 0x000fe80003f2f028 */
[----:B------:R-:W-:Y:S06]  /*58d0*/  @UP2 UPLOP3.LUT UP0, UPT, UPT, UPT, UP1, 0x80, 0x8 ;  /* 0x000000000008289c */ /* 0x000fec0003f0f010 */
[----:B------:R-:W-:Y:S01]  /*58e0*/  PLOP3.LUT P0, PT, PT, PT, UP0, 0x80, 0x8 ;  /* 0x000000000008781c */ /* 0x000fe20003f0f008 */
[----:B------:R-:W-:Y:S01]  /*58f0*/  @!UPT UIADD3 URZ, UPT, UPT, URZ, URZ, URZ ;  /* 0x000000fffffff290 */ /* 0x000fe2000fffe0ff */
[----:B------:R-:W-:Y:S11]  /*5900*/  BRA.U !UP1, `(.L_x_95) ;  /* 0x0000000109387547 */ /* 0x000ff6000b800000 */
[----:B------:R-:W-:Y:S01]  /*5910*/  UISETP.NE.U32.AND UP0, UPT, UR38, URZ, UPT ;  /* 0x000000ff2600728c */ /* 0x000fe2000bf05070 */
[----:B------:R-:W-:Y:S02]  /*5920*/  HFMA2 R0, -RZ, RZ, 0, 5.9604644775390625e-08 ;  /* 0x00000001ff007431 */ /* 0x000fe400000001ff */
[----:B------:R-:W-:Y:S01]  /*5930*/  IMAD.MOV.U32 R88, RZ, RZ, 0x1 ;  /* 0x00000001ff587424 */ /* 0x000fe200078e00ff */
[----:B------:R-:W-:Y:S06]  /*5940*/  UISETP.NE.AND.EX UP0, UPT, UR39, URZ, UPT, UP0 ;  /* 0x000000ff2700728c */ /* 0x000fec000bf05300 */
[----:B------:R-:W-:Y:S05]  /*5950*/  PLOP3.LUT P3, PT, PT, PT, UP0, 0x80, 0x8 ;  /* 0x000000000008781c */ /* 0x000fea0003f6f008 */
[----:B------:R-:W1:Y:S01]  /*5960*/  @UP0 LDCU.64 UR6, c[0x0][0x888] ;  /* 0x00011100ff0607ac */ /* 0x000e620008000a00 */
[----:B------:R-:W-:Y:S07]  /*5970*/  @UP0 UIMAD UR4, UR36, UR44, URZ ;  /* 0x0000002c240402a4 */ /* 0x000fee000f8e02ff */
[----:B------:R-:W-:Y:S01]  /*5980*/  @!P3 PRMT R88, R0, 0x7610, R88 ;  /* 0x000076100058b816 */ /* 0x000fe20000000058 */
[----:B-1----:R-:W-:Y:S03]  /*5990*/  @UP0 UIMAD.WIDE UR6, UR4, 0x4, UR6 ;  /* 0x00000004040608a5 */ /* 0x002fe6000f8e0206 */
[----:B------:R-:W1:Y:S03]  /*59a0*/  @!UP0 LDCU UR4, c[0x0][0x880] ;  /* 0x00011000ff0487ac */ /* 0x000e660008000800 */
[----:B------:R-:W-:Y:S01]  /*59b0*/  IMAD.U32 R2, RZ, RZ, UR6 ;  /* 0x00000006ff027e24 */ /* 0x000fe2000f8e00ff */
[----:B------:R-:W-:Y:S05]  /*59c0*/  MOV R3, UR7 ;  /* 0x0000000700037c02 */ /* 0x000fea0008000f00 */
[----:B-----5:R2:W5:Y:S02]  /*59d0*/  @P3 LDG.E R49, desc[UR46][R2.64] ;  /* 0x0000002e02313981 */ /* 0x020564000c1e1900 */
[----:B-12---:R-:W-:Y:S02]  /*59e0*/  @!P3 IMAD.U32 R49, RZ, RZ, UR4 ;  /* 0x00000004ff31be24 */ /* 0x006fe4000f8e00ff */
.L_x_95:
[----:B------:R-:W-:Y:S05]  /*59f0*/  @!P4 BRA `(.L_x_96) ;  /* 0x000000000020c947 */ /* 0x000fea0003800000 */
[----:B------:R-:W-:Y:S04]  /*5a00*/  ISETP.NE.U32.AND P3, PT, R80, RZ, PT ;  /* 0x000000ff5000720c */ /* 0x000fe80003f65070 */
[----:B------:R-:W-:Y:S11]  /*5a10*/  ISETP.NE.AND.EX P3, PT, R81, RZ, PT, P3 ;  /* 0x000000ff5100720c */ /* 0x000ff60003f65330 */
[----:B------:R-:W-:Y:S02]  /*5a20*/  @!UPT UIADD3 URZ, UPT, UPT, URZ, URZ, URZ ;  /* 0x000000fffffff290 */ /* 0x000fe4000fffe0ff */
[----:B------:R-:W1:Y:S01]  /*5a30*/  @P3 LDC.64 R2, c[0x0][0x8a8] ;  /* 0x00022a00ff023b82 */ /* 0x000e620000000a00 */
[----:B------:R-:W-:Y:S04]  /*5a40*/  @P3 IMAD R0, R82, UR36, RZ ;  /* 0x0000002452003c24 */ /* 0x000fe8000f8e02ff */
[----:B-1----:R-:W-:Y:S05]  /*5a50*/  @P3 IMAD.WIDE R2, R0, 0x4, R2 ;  /* 0x0000000400023825 */ /* 0x002fea00078e0202 */
[----:B-----5:R1:W5:Y:S02]  /*5a60*/  @P3 LDG.E R47, desc[UR46][R2.64] ;  /* 0x0000002e022f3981 */ /* 0x020364000c1e1900 */
[----:B-1----:R-:W2:Y:S02]  /*5a70*/  @!P3 LDC R47, c[0x0][0x8a0] ;  /* 0x00022800ff2fbb82 */ /* 0x002ea40000000800 */
.L_x_96:
[----:B-----5:R-:W-:Y:S01]  /*5a80*/  FSETP.NEU.AND P3, PT, R49, RZ, PT ;  /* 0x000000ff3100720b */ /* 0x020fe20003f6d000 */
[----:B------:R-:W-:Y:S01]  /*5a90*/  BSSY B1, `(.L_x_97) ;  /* 0x0000039000017945 */ /* 0x000fe20003800000 */
[----:B------:R-:W-:Y:S01]  /*5aa0*/  SEL R3, RZ, 0xffffffff, P2 ;  /* 0xffffffffff037807 */ /* 0x000fe20001000000 */
[----:B------:R-:W-:Y:S01]  /*5ab0*/  IMAD.MOV.U32 R66, RZ, RZ, 0x1 ;  /* 0x00000001ff427424 */ /* 0x000fe200078e00ff */
[----:B------:R-:W-:Y:S01]  /*5ac0*/  @P1 LOP3.LUT P2, RZ, R88, 0xff, RZ, 0xc0, !PT ;  /* 0x000000ff58ff1812 */ /* 0x000fe2000784c0ff */
[----:B------:R-:W-:Y:S01]  /*5ad0*/  IMAD R48, R45, 0x80, R46 ;  /* 0x000000802d307824 */ /* 0x000fe200078e022e */
[----:B------:R-:W-:Y:S01]  /*5ae0*/  @P1 SEL R0, RZ, 0xffffffff, P3 ;  /* 0xffffffffff001807 */ /* 0x000fe20001800000 */
[----:B------:R-:W-:Y:S01]  /*5af0*/  IMAD R106, R101, -0x10, R99 ;  /* 0xfffffff0656a7824 */ /* 0x000fe200078e0263 */
[----:B------:R-:W-:Y:S01]  /*5b00*/  LOP3.LUT R97, R97, 0x1, RZ, 0x3c, !PT ;  /* 0x0000000161617812 */ /* 0x000fe200078e3cff */
[----:B------:R-:W-:Y:S01]  /*5b10*/  IMAD.MOV.U32 R65, RZ, RZ, RZ ;  /* 0x000000ffff417224 */ /* 0x000fe200078e00ff */
[----:B------:R-:W-:Y:S02]  /*5b20*/  @P0 SEL R0, R3, R0, !P2 ;  /* 0x0000000003000207 */ /* 0x000fe40005000000 */
[----:B------:R-:W-:Y:S02]  /*5b30*/  CS2R R78, SRZ ;  /* 0x00000000004e7805 */ /* 0x000fe4000001ff00 */
[----:B------:R-:W-:Y:S02]  /*5b40*/  LEA R64, R45, UR48, 0x3 ;  /* 0x000000302d407c11 */ /* 0x000fe4000f8e18ff */
[----:B------:R-:W-:Y:S02]  /*5b50*/  CS2R R76, SRZ ;  /* 0x00000000004c7805 */ /* 0x000fe4000001ff00 */
[----:B------:R-:W-:Y:S02]  /*5b60*/  @P1 LOP3.LUT R0, R0, 0x1, RZ, 0xc0, !PT ;  /* 0x0000000100001812 */ /* 0x000fe400078ec0ff */
[----:B------:R-:W-:Y:S02]  /*5b70*/  CS2R R70, SRZ ;  /* 0x0000000000467805 */ /* 0x000fe4000001ff00 */
[----:B------:R-:W-:Y:S02]  /*5b80*/  PLOP3.LUT P2, PT, PT, PT, UP1, 0x80, 0x8 ;  /* 0x000000000008781c */ /* 0x000fe40003f4f018 */
[----:B------:R-:W-:Y:S02]  /*5b90*/  CS2R R68, SRZ ;  /* 0x0000000000447805 */ /* 0x000fe4000001ff00 */
[----:B------:R-:W-:Y:S02]  /*5ba0*/  ISETP.NE.U32.OR P5, PT, R0, 0x1, !P1 ;  /* 0x000000010000780c */ /* 0x000fe40004fa5470 */
[----:B------:R-:W-:Y:S02]  /*5bb0*/  CS2R R62, SRZ ;  /* 0x00000000003e7805 */ /* 0x000fe4000001ff00 */
[----:B------:R-:W-:Y:S02]  /*5bc0*/  LOP3.LUT P4, R104, R88, 0xff, RZ, 0xc0, !PT ;  /* 0x000000ff58687812 */ /* 0x000fe4000788c0ff */
[----:B------:R-:W-:Y:S02]  /*5bd0*/  CS2R R60, SRZ ;  /* 0x00000000003c7805 */ /* 0x000fe4000001ff00 */
[----:B------:R-:W-:Y:S02]  /*5be0*/  SEL R2, RZ, 0xffffffff, P3 ;  /* 0xffffffffff027807 */ /* 0x000fe40001800000 */
[----:B------:R-:W-:Y:S02]  /*5bf0*/  CS2R R58, SRZ ;  /* 0x00000000003a7805 */ /* 0x000fe4000001ff00 */
[----:B------:R-:W-:Y:S02]  /*5c00*/  P2R R107, PR, RZ, 0x20 ;  /* 0x00000020ff6b7803 */ /* 0x000fe40000000000 */
[----:B------:R-:W-:Y:S02]  /*5c10*/  CS2R R56, SRZ ;  /* 0x0000000000387805 */ /* 0x000fe4000001ff00 */
[----:B------:R-:W-:Y:S02]  /*5c20*/  @P2 SEL R2, R3, R2, !P4 ;  /* 0x0000000203022207 */ /* 0x000fe40006000000 */
[----:B------:R-:W-:Y:S02]  /*5c30*/  @P5 SHF.L.U32 R0, R97, 0x1f, RZ ;  /* 0x0000001f61005819 */ /* 0x000fe400000006ff */
[----:B------:R-:W-:Y:S02]  /*5c40*/  LOP3.LUT R2, R2, 0x1, RZ, 0xc0, !PT ;  /* 0x0000000102027812 */ /* 0x000fe400078ec0ff */
[----:B------:R1:W3:Y:S02]  /*5c50*/  @P5 SYNCS.PHASECHK.TRANS64.TRYWAIT P1, [UR48+0x40], R0 ;  /* 0x00004000ff0055a7 */ /* 0x0002e40008021130 */
[----:B------:R-:W-:Y:S04]  /*5c60*/  ISETP.NE.U32.AND P2, PT, R2, 0x1, PT ;  /* 0x000000010200780c */ /* 0x000fe80003f45070 */
[----:B------:R-:W-:Y:S02]  /*5c70*/  P2R R67, PR, RZ, 0x4 ;  /* 0x00000004ff437803 */ /* 0x000fe40000000000 */
[----:B-1----:R-:W-:Y:S04]  /*5c80*/  SHF.L.U32 R0, R96, 0x1f, RZ ;  /* 0x0000001f60007819 */ /* 0x002fe800000006ff */
[----:B------:R1:W4:Y:S01]  /*5c90*/  SYNCS.PHASECHK.TRANS64.TRYWAIT P0, [R64+URZ+0xb0], R0 ;  /* 0x0000b000400075a7 */ /* 0x00032200080011ff */
[----:B---3--:R-:W-:Y:S01]  /*5ca0*/  @P5 SEL R66, RZ, 0x1, !P1 ;  /* 0x00000001ff425807 */ /* 0x008fe20004800000 */
[----:B-1----:R-:W-:Y:S06]  /*5cb0*/  @!P5 BRA `(.L_x_98) ;  /* 0x000000000058d947 */ /* 0x002fec0003800000 */
[----:B------:R-:W-:Y:S01]  /*5cc0*/  IMAD.MOV.U32 R79, RZ, RZ, RZ ;  /* 0x000000ffff4f7224 */ /* 0x000fe200078e00ff */
[----:B------:R-:W-:Y:S01]  /*5cd0*/  ISETP.NE.AND P1, PT, R66, RZ, PT ;  /* 0x000000ff4200720c */ /* 0x000fe20003f25270 */
[----:B------:R-:W-:Y:S01]  /*5ce0*/  BSSY B0, `(.L_x_99) ;  /* 0x000000c000007945 */ /* 0x000fe20003800000 */
[----:B------:R-:W-:Y:S02]  /*5cf0*/  CS2R R58, SRZ ;  /* 0x00000000003a7805 */ /* 0x000fe4000001ff00 */
[----:B------:R-:W-:Y:S02]  /*5d00*/  CS2R R56, SRZ ;  /* 0x0000000000387805 */ /* 0x000fe4000001ff00 */
[----:B------:R-:W-:Y:S02]  /*5d10*/  CS2R R62, SRZ ;  /* 0x00000000003e7805 */ /* 0x000fe4000001ff00 */
[----:B------:R-:W-:Y:S02]  /*5d20*/  CS2R R60, SRZ ;  /* 0x00000000003c7805 */ /* 0x000fe4000001ff00 */
[----:B------:R-:W-:Y:S02]  /*5d30*/  CS2R R70, SRZ ;  /* 0x0000000000467805 */ /* 0x000fe4000001ff00 */
[----:B------:R-:W-:Y:S02]  /*5d40*/  CS2R R68, SRZ ;  /* 0x0000000000447805 */ /* 0x000fe4000001ff00 */
[----:B------:R-:W-:Y:S01]  /*5d50*/  CS2R R76, SRZ ;  /* 0x00000000004c7805 */ /* 0x000fe2000001ff00 */
[----:B------:R-:W-:Y:S06]  /*5d60*/  @P1 BRA `(.L_x_100) ;  /* 0x00000000000c1947 */ /* 0x000fec0003800000 */
[----:B------:R-:W-:Y:S04]  /*5d70*/  SHF.L.U32 R3, R97, 0x1f, RZ ;  /* 0x0000001f61037819 */ /* 0x000fe800000006ff */
[----:B------:R-:W1:Y:S02]  /*5d80*/  SYNCS.PHASECHK.TRANS64.TRYWAIT P1, [UR48+0x40], R3 ;  /* 0x00004003ff0075a7 */ /* 0x000e640008021130 */
[----:B-1----:R-:W-:Y:S05]  /*5d90*/  @!P1 BRA `(.L_x_101) ;  /* 0x0000003c00649947 */ /* 0x002fea0003800000 */
.L_x_100:
[----:B------:R-:W-:Y:S05]  /*5da0*/  BSYNC B0 ;  /* 0x0000000000007941 */ /* 0x000fea0003800000 */
.L_x_99:
[----:B------:R-:W-:Y:S01]  /*5db0*/  ISETP.NE.AND P1, PT, R67, RZ, PT ;  /* 0x000000ff4300720c */ /* 0x000fe20003f25270 */
[----:B------:R-:W-:Y:S11]  /*5dc0*/  HFMA2 R65, -RZ, RZ, 0, 5.9604644775390625e-08 ;  /* 0x00000001ff417431 */ /* 0x000ff600000001ff */
[----:B------:R-:W-:Y:S01]  /*5dd0*/  @!UPT UIADD3 URZ, UPT, UPT, URZ, URZ, URZ ;  /* 0x000000fffffff290 */ /* 0x000fe2000fffe0ff */
[----:B------:R3:W1:Y:S04]  /*5de0*/  @P1 LDS.128 R56, [R100] ;  /* 0x0000000064381984 */ /* 0x0006680000000c00 */
[----:B------:R3:W1:Y:S04]  /*5df0*/  @P1 LDS.128 R60, [R99+0x10] ;  /* 0x00001000633c1984 */ /* 0x0006680000000c00 */
[----:B------:R3:W1:Y:S04]  /*5e00*/  @P1 LDS.128 R68, [R98+0x20] ;  /* 0x0000200062441984 */ /* 0x0006680000000c00 */
[----:B------:R3:W1:Y:S02]  /*5e10*/  @P1 LDS.128 R76, [R106+0x30] ;  /* 0x000030006a4c1984 */ /* 0x0006640000000c00 */
.L_x_98:
[----:B------:R-:W-:Y:S05]  /*5e20*/  BSYNC B1 ;  /* 0x0000000000017941 */ /* 0x000fea0003800000 */
.L_x_97:
[----:B-1----:R-:W-:Y:S04]  /*5e30*/  SHF.R.U32.HI R2, RZ, 0x15, R48 ;  /* 0x00000015ff027819 */ /* 0x002fe80000011630 */
[----:B------:R-:W-:Y:S01]  /*5e40*/  LOP3.LUT P1, RZ, R2, 0x3, R92, 0x48, !PT ;  /* 0x0000000302ff7812 */ /* 0x000fe2000782485c */
[----:B------:R-:W-:Y:S01]  /*5e50*/  @!UPT UIADD3 URZ, UPT, UPT, URZ, URZ, URZ ;  /* 0x000000fffffff290 */ /* 0x000fe2000fffe0ff */
[----:B----4-:R-:W-:Y:S11]  /*5e60*/  @P0 BRA `(.L_x_102) ;  /* 0x0000000000080947 */ /* 0x010ff60003800000 */
[----:B------:R-:W1:Y:S02]  /*5e70*/  SYNCS.PHASECHK.TRANS64.TRYWAIT P0, [R64+URZ+0xb0], R0 ;  /* 0x0000b000400075a7 */ /* 0x000e6400080011ff */
[----:B-1----:R-:W-:Y:S05]  /*5e80*/  @!P0 BRA `(.L_x_103) ;  /* 0x0000003c00408947 */ /* 0x002fea0003800000 */
.L_x_102:
[----:B------:R-:W-:Y:S05]  /*5e90*/  @!P1 BRA `(.L_x_104) ;  /* 0x0000000000409947 */ /* 0x000fea0003800000 */
[----:B------:R-:W4:Y:S01]  /*5ea0*/  LDCU.64 UR8, c[0x4][0x70] ;  /* 0x01000e00ff0877ac */ /* 0x000f220008000a00 */
[----:B------:R-:W-:Y:S01]  /*5eb0*/  MOV R3, 0x0 ;  /* 0x0000000000037802 */ /* 0x000fe20000000f00 */
[----:B------:R-:W-:Y:S02]  /*5ec0*/  HFMA2 R12, -RZ, RZ, 0, 5.9604644775390625e-08 ;  /* 0x00000001ff0c7431 */ /* 0x000fe400000001ff */
[----:B------:R-:W-:Y:S02]  /*5ed0*/  IMAD.MOV.U32 R8, RZ, RZ, 0x192 ;  /* 0x00000192ff087424 */ /* 0x000fe400078e00ff */
[----:B------:R-:W-:Y:S01]  /*5ee0*/  IMAD.MOV.U32 R13, RZ, RZ, RZ ;  /* 0x000000ffff0d7224 */ /* 0x000fe200078e00ff */
[----:B------:R-:W5:Y:S01]  /*5ef0*/  LDCU.64 UR6, c[0x4][0x78] ;  /* 0x01000f00ff0677ac */ /* 0x000f620008000a00 */
[----:B------:R-:W1:Y:S01]  /*5f00*/  LDC.64 R2, c[0x4][R3] ;  /* 0x0100000003027b82 */ /* 0x000e620000000a00 */
[----:B------:R-:W2:Y:S01]  /*5f10*/  LDCU.64 UR4, c[0x4][0x10] ;  /* 0x01000200ff0477ac */ /* 0x000ea20008000a00 */
[----:B----4-:R-:W-:Y:S01]  /*5f20*/  MOV R5, UR9 ;  /* 0x0000000900057c02 */ /* 0x010fe20008000f00 */
[----:B------:R-:W-:Y:S01]  /*5f30*/  IMAD.U32 R4, RZ, RZ, UR8 ;  /* 0x00000008ff047e24 */ /* 0x000fe2000f8e00ff */
[----:B-----5:R-:W-:Y:S01]  /*5f40*/  MOV R7, UR7 ;  /* 0x0000000700077c02 */ /* 0x020fe20008000f00 */
[----:B------:R-:W-:Y:S01]  /*5f50*/  IMAD.U32 R6, RZ, RZ, UR6 ;  /* 0x00000006ff067e24 */ /* 0x000fe2000f8e00ff */
[----:B--2---:R-:W-:Y:S01]  /*5f60*/  MOV R11, UR5 ;  /* 0x00000005000b7c02 */ /* 0x004fe20008000f00 */
[----:B------:R-:W-:Y:S02]  /*5f70*/  IMAD.U32 R10, RZ, RZ, UR4 ;  /* 0x00000004ff0a7e24 */ /* 0x000fe4000f8e00ff */
[----:B------:R-:W-:Y:S07]  /*5f80*/  LEPC R20, `(.L_x_104) ;  /* 0x000000001014794e */ /* 0x000fee0000000000 */
[----:B-1-3--:R-:W-:Y:S05]  /*5f90*/  CALL.ABS.NOINC R2 ;  /* 0x0000000002007343 */ /* 0x00afea0003c00000 */
.L_x_104:
[----:B------:R-:W-:Y:S05]  /*5fa0*/  WARPSYNC.ALL ;  /* 0x0000000000007948 */ /* 0x000fea0003800000 */
[----:B------:R-:W-:Y:S01]  /*5fb0*/  R2UR UR4, R48 ;  /* 0x00000000300472ca */ /* 0x000fe200000e0000 */
[--C-:B------:R-:W-:Y:S01]  /*5fc0*/  HADD2.F32 R50, -RZ, R56.reuse.H0_H0 ;  /* 0x20000038ff327230 */ /* 0x100fe20000004100 */
[----:B------:R-:W-:Y:S01]  /*5fd0*/  ISETP.NE.AND P0, PT, R102, RZ, PT ;  /* 0x000000ff6600720c */ /* 0x000fe20003f05270 */
[----:B------:R-:W-:Y:S01]  /*5fe0*/  HADD2.F32 R51, -RZ, R56.H1_H1 ;  /* 0x30000038ff337230 */ /* 0x000fe20000004100 */
[----:B------:R-:W-:Y:S01]  /*5ff0*/  BSSY.RECONVERGENT B0, `(.L_x_105) ;  /* 0x0000086000007945 */ /* 0x000fe20003800200 */
[--C-:B------:R-:W-:Y:S08]  /*6000*/  HADD2.F32 R52, -RZ, R57.reuse.H0_H0 ;  /* 0x20000039ff347230 */ /* 0x100ff00000004100 */
[----:B------:R-:W1:Y:S02]  /*6010*/  LDTM.x32 R4, tmem[UR4] ;  /* 0x00000004000479ee */ /* 0x000e6400082c0000 */
[C---:B-12---:R-:W-:Y:S01]  /*6020*/  FMUL R0, R47.reuse, R4 ;  /* 0x000000042f007220 */ /* 0x046fe20000400000 */
[C---:B------:R-:W-:Y:S01]  /*6030*/  FMUL R2, R47.reuse, R5 ;  /* 0x000000052f027220 */ /* 0x040fe20000400000 */
[C---:B------:R-:W-:Y:S01]  /*6040*/  FMUL R4, R47.reuse, R8 ;  /* 0x000000082f047220 */ /* 0x040fe20000400000 */
[----:B------:R-:W-:Y:S01]  /*6050*/  FMUL R3, R47, R6 ;  /* 0x000000062f037220 */ /* 0x000fe20000400000 */
[C---:B------:R-:W-:Y:S01]  /*6060*/  FFMA R0, R49.reuse, R50, R0 ;  /* 0x0000003231007223 */ /* 0x040fe20000000000 */
[----:B------:R-:W-:Y:S01]  /*6070*/  FFMA R2, R49, R51, R2 ;  /* 0x0000003331027223 */ /* 0x000fe20000000002 */
[C---:B------:R-:W-:Y:S01]  /*6080*/  FMUL R5, R47.reuse, R9 ;  /* 0x000000092f057220 */ /* 0x040fe20000400000 */
        /* <DEDUP_REMOVED lines=16> */
[----:B------:R-:W-:Y:S02]  /*6190*/  HADD2.F32 R32, -RZ, R57.H1_H1 ;  /* 0x30000039ff207230 */ /* 0x000fe40000004100 */
[C---:B------:R-:W-:Y:S01]  /*61a0*/  FMUL R26, R47.reuse, R30 ;  /* 0x0000001e2f1a7220 */ /* 0x040fe20000400000 */
[----:B------:R-:W-:Y:S01]  /*61b0*/  FMUL R29, R47, R33 ;  /* 0x000000212f1d7220 */ /* 0x000fe20000400000 */
[--C-:B------:R-:W-:Y:S02]  /*61c0*/  HADD2.F32 R33, -RZ, R58.reuse.H0_H0 ;  /* 0x2000003aff217230 */ /* 0x100fe40000004100 */
[----:B------:R-:W-:Y:S01]  /*61d0*/  FFMA R3, R49, R52, R3 ;  /* 0x0000003431037223 */ /* 0x000fe20000000003 */
[C---:B------:R-:W-:Y:S01]  /*61e0*/  FMUL R7, R47.reuse, R7 ;  /* 0x000000072f077220 */ /* 0x040fe20000400000 */
[----:B------:R-:W-:Y:S01]  /*61f0*/  FMUL R30, R47, R34 ;  /* 0x000000222f1e7220 */ /* 0x000fe20000400000 */
[----:B------:R-:W-:Y:S01]  /*6200*/  HADD2.F32 R34, -RZ, R58.H1_H1 ;  /* 0x3000003aff227230 */ /* 0x000fe20000004100 */
[----:B------:R-:W-:Y:S01]  /*6210*/  F2FP.F16.F32.PACK_AB R52, R2, R0 ;  /* 0x000000000234723e */ /* 0x000fe200000000ff */
[--C-:B------:R-:W-:Y:S02]  /*6220*/  HADD2.F32 R0, -RZ, R59.reuse.H0_H0 ;  /* 0x2000003bff007230 */ /* 0x100fe40000004100 */
[C---:B------:R-:W-:Y:S01]  /*6230*/  FFMA R7, R49.reuse, R32, R7 ;  /* 0x0000002031077223 */ /* 0x040fe20000000007 */
[----:B------:R-:W-:Y:S02]  /*6240*/  HADD2.F32 R2, -RZ, R59.H1_H1 ;  /* 0x3000003bff027230 */ /* 0x000fe40000004100 */
[C---:B------:R-:W-:Y:S01]  /*6250*/  FFMA R4, R49.reuse, R33, R4 ;  /* 0x0000002131047223 */ /* 0x040fe20000000004 */
[C---:B------:R-:W-:Y:S01]  /*6260*/  FFMA R5, R49.reuse, R34, R5 ;  /* 0x0000002231057223 */ /* 0x040fe20000000005 */
[----:B------:R-:W-:Y:S01]  /*6270*/  FFMA R6, R49, R0, R6 ;  /* 0x0000000031067223 */ /* 0x000fe20000000006 */
[--C-:B------:R-:W-:Y:S02]  /*6280*/  HADD2.F32 R0, -RZ, R60.reuse.H0_H0 ;  /* 0x2000003cff007230 */ /* 0x100fe40000004100 */
[----:B------:R-:W-:Y:S01]  /*6290*/  FMUL R11, R47, R11 ;  /* 0x0000000b2f0b7220 */ /* 0x000fe20000400000 */
[----:B------:R-:W-:Y:S01]  /*62a0*/  F2FP.F16.F32.PACK_AB R53, R7, R3 ;  /* 0x000000030735723e */ /* 0x000fe200000000ff */
[--C-:B------:R-:W-:Y:S02]  /*62b0*/  HADD2.F32 R3, -RZ, R61.reuse.H0_H0 ;  /* 0x2000003dff037230 */ /* 0x100fe40000004100 */
[----:B------:R-:W-:Y:S01]  /*62c0*/  FMUL R15, R47, R15 ;  /* 0x0000000f2f0f7220 */ /* 0x000fe20000400000 */
[C---:B------:R-:W-:Y:S01]  /*62d0*/  FFMA R11, R49.reuse, R2, R11 ;  /* 0x00000002310b7223 */ /* 0x040fe2000000000b */
[----:B------:R-:W-:Y:S02]  /*62e0*/  HADD2.F32 R2, -RZ, R60.H1_H1 ;  /* 0x3000003cff027230 */ /* 0x000fe40000004100 */
[----:B------:R-:W-:Y:S01]  /*62f0*/  FFMA R8, R49, R0, R8 ;  /* 0x0000000031087223 */ /* 0x000fe20000000008 */
[----:B------:R-:W-:Y:S02]  /*6300*/  HADD2.F32 R0, -RZ, R61.H1_H1 ;  /* 0x3000003dff007230 */ /* 0x000fe40000004100 */
[C---:B------:R-:W-:Y:S01]  /*6310*/  FMUL R19, R47.reuse, R19 ;  /* 0x000000132f137220 */ /* 0x040fe20000400000 */
[----:B------:R-:W-:Y:S01]  /*6320*/  FMUL R23, R47, R23 ;  /* 0x000000172f177220 */ /* 0x000fe20000400000 */
[C---:B------:R-:W-:Y:S01]  /*6330*/  FFMA R9, R49.reuse, R2, R9 ;  /* 0x0000000231097223 */ /* 0x040fe20000000009 */
[C---:B------:R-:W-:Y:S01]  /*6340*/  FFMA R10, R49.reuse, R3, R10 ;  /* 0x00000003310a7223 */ /* 0x040fe2000000000a */
[----:B------:R-:W-:Y:S01]  /*6350*/  FFMA R15, R49, R0, R15 ;  /* 0x00000000310f7223 */ /* 0x000fe2000000000f */
[--C-:B------:R-:W-:Y:S02]  /*6360*/  HADD2.F32 R2, -RZ, R62.reuse.H0_H0 ;  /* 0x2000003eff027230 */ /* 0x100fe40000004100 */
[----:B------:R-:W-:Y:S01]  /*6370*/  FMUL R27, R47, R27 ;  /* 0x0000001b2f1b7220 */ /* 0x000fe20000400000 */
[----:B------:R-:W-:Y:S01]  /*6380*/  HADD2.F32 R0, -RZ, R62.H1_H1 ;  /* 0x3000003eff007230 */ /* 0x000fe20000004100 */
[----:B------:R-:W-:Y:S01]  /*6390*/  F2FP.F16.F32.PACK_AB R54, R5, R4 ;  /* 0x000000040536723e */ /* 0x000fe200000000ff */
[--C-:B------:R-:W-:Y:S02]  /*63a0*/  HADD2.F32 R3, -RZ, R63.reuse.H0_H0 ;  /* 0x2000003fff037230 */ /* 0x100fe40000004100 */
[C---:B------:R-:W-:Y:S01]  /*63b0*/  FFMA R12, R49.reuse, R2, R12 ;  /* 0x00000002310c7223 */ /* 0x040fe2000000000c */
[--C-:B------:R-:W-:Y:S02]  /*63c0*/  HADD2.F32 R2, -RZ, R68.reuse.H0_H0 ;  /* 0x20000044ff027230 */ /* 0x100fe40000004100 */
[C---:B------:R-:W-:Y:S01]  /*63d0*/  FFMA R13, R49.reuse, R0, R13 ;  /* 0x00000000310d7223 */ /* 0x040fe2000000000d */
[----:B------:R-:W-:Y:S02]  /*63e0*/  HADD2.F32 R0, -RZ, R63.H1_H1 ;  /* 0x3000003fff007230 */ /* 0x000fe40000004100 */
[----:B------:R-:W-:Y:S01]  /*63f0*/  FFMA R14, R49, R3, R14 ;  /* 0x00000003310e7223 */ /* 0x000fe2000000000e */
[----:B------:R-:W-:Y:S01]  /*6400*/  HADD2.F32 R3, -RZ, R68.H1_H1 ;  /* 0x30000044ff037230 */ /* 0x000fe20000004100 */
[----:B------:R-:W-:Y:S01]  /*6410*/  F2FP.F16.F32.PACK_AB R55, R11, R6 ;  /* 0x000000060b37723e */ /* 0x000fe200000000ff */
[----:B------:R-:W-:Y:S01]  /*6420*/  FMUL R31, R47, R31 ;  /* 0x0000001f2f1f7220 */ /* 0x000fe20000400000 */
[C---:B------:R-:W-:Y:S01]  /*6430*/  FFMA R19, R49.reuse, R0, R19 ;  /* 0x0000000031137223 */ /* 0x040fe20000000013 */
[--C-:B------:R-:W-:Y:S02]  /*6440*/  HADD2.F32 R0, -RZ, R69.reuse.H0_H0 ;  /* 0x20000045ff007230 */ /* 0x100fe40000004100 */
[C---:B------:R-:W-:Y:S01]  /*6450*/  FFMA R16, R49.reuse, R2, R16 ;  /* 0x0000000231107223 */ /* 0x040fe20000000010 */
[----:B------:R1:W-:Y:S01]  /*6460*/  STS.128 [R100], R52 ;  /* 0x0000003464007388 */ /* 0x0003e20000000c00 */
[C---:B------:R-:W-:Y:S01]  /*6470*/  FFMA R17, R49.reuse, R3, R17 ;  /* 0x0000000331117223 */ /* 0x040fe20000000011 */
[----:B------:R-:W-:Y:S02]  /*6480*/  HADD2.F32 R2, -RZ, R69.H1_H1 ;  /* 0x30000045ff027230 */ /* 0x000fe40000004100 */
[----:B------:R-:W-:Y:S01]  /*6490*/  FFMA R18, R49, R0, R18 ;  /* 0x0000000031127223 */ /* 0x000fe20000000012 */
[--C-:B------:R-:W-:Y:S01]  /*64a0*/  HADD2.F32 R0, -RZ, R70.reuse.H0_H0 ;  /* 0x20000046ff007230 */ /* 0x100fe20000004100 */
[----:B------:R-:W-:Y:S01]  /*64b0*/  F2FP.F16.F32.PACK_AB R8, R9, R8 ;  /* 0x000000080908723e */ /* 0x000fe200000000ff */
[--C-:B------:R-:W-:Y:S02]  /*64c0*/  HADD2.F32 R3, -RZ, R71.reuse.H0_H0 ;  /* 0x20000047ff037230 */ /* 0x100fe40000004100 */
[C---:B------:R-:W-:Y:S01]  /*64d0*/  FFMA R23, R49.reuse, R2, R23 ;  /* 0x0000000231177223 */ /* 0x040fe20000000017 */
[----:B------:R-:W-:Y:S02]  /*64e0*/  HADD2.F32 R2, -RZ, R70.H1_H1 ;  /* 0x30000046ff027230 */ /* 0x000fe40000004100 */
[----:B------:R-:W-:Y:S01]  /*64f0*/  FFMA R20, R49, R0, R20 ;  /* 0x0000000031147223 */ /* 0x000fe20000000014 */
[----:B------:R-:W-:Y:S01]  /*6500*/  HADD2.F32 R0, -RZ, R71.H1_H1 ;  /* 0x30000047ff007230 */ /* 0x000fe20000004100 */
[----:B------:R-:W-:Y:S01]  /*6510*/  F2FP.F16.F32.PACK_AB R9, R15, R10 ;  /* 0x0000000a0f09723e */ /* 0x000fe200000000ff */
[----:B------:R-:W-:Y:S02]  /*6520*/  HADD2.F32 R4, -RZ, R79.H0_H0 ;  /* 0x2000004fff047230 */ /* 0x000fe40000004100 */
[C---:B------:R-:W-:Y:S01]  /*6530*/  FFMA R21, R49.reuse, R2, R21 ;  /* 0x0000000231157223 */ /* 0x040fe20000000015 */
[C---:B------:R-:W-:Y:S01]  /*6540*/  FFMA R22, R49.reuse, R3, R22 ;  /* 0x0000000331167223 */ /* 0x040fe20000000016 */
[----:B------:R-:W-:Y:S01]  /*6550*/  FFMA R27, R49, R0, R27 ;  /* 0x00000000311b7223 */ /* 0x000fe2000000001b */
[--C-:B------:R-:W-:Y:S01]  /*6560*/  HADD2.F32 R2, -RZ, R76.reuse.H0_H0 ;  /* 0x2000004cff027230 */ /* 0x100fe20000004100 */
[----:B------:R-:W-:Y:S01]  /*6570*/  F2FP.F16.F32.PACK_AB R10, R13, R12 ;  /* 0x0000000c0d0a723e */ /* 0x000fe200000000ff */
[----:B------:R-:W-:Y:S01]  /*6580*/  HADD2.F32 R0, -RZ, R76.H1_H1 ;  /* 0x3000004cff007230 */ /* 0x000fe20000004100 */
[----:B------:R-:W-:Y:S01]  /*6590*/  F2FP.F16.F32.PACK_AB R11, R19, R14 ;  /* 0x0000000e130b723e */ /* 0x000fe200000000ff */
[--C-:B------:R-:W-:Y:S02]  /*65a0*/  HADD2.F32 R3, -RZ, R77.reuse.H0_H0 ;  /* 0x2000004dff037230 */ /* 0x100fe40000004100 */
[C---:B------:R-:W-:Y:S01]  /*65b0*/  FFMA R24, R49.reuse, R2, R24 ;  /* 0x0000000231187223 */ /* 0x040fe20000000018 */
[--C-:B------:R-:W-:Y:S02]  /*65c0*/  HADD2.F32 R2, -RZ, R78.reuse.H0_H0 ;  /* 0x2000004eff027230 */ /* 0x100fe40000004100 */
[C---:B------:R-:W-:Y:S01]  /*65d0*/  FFMA R25, R49.reuse, R0, R25 ;  /* 0x0000000031197223 */ /* 0x040fe20000000019 */
[----:B------:R1:W-:Y:S01]  /*65e0*/  STS.128 [R99+0x10], R8 ;  /* 0x0000100863007388 */ /* 0x0003e20000000c00 */
[----:B------:R-:W-:Y:S02]  /*65f0*/  HADD2.F32 R0, -RZ, R77.H1_H1 ;  /* 0x3000004dff007230 */ /* 0x000fe40000004100 */
[----:B------:R-:W-:Y:S01]  /*6600*/  FFMA R26, R49, R3, R26 ;  /* 0x00000003311a7223 */ /* 0x000fe2000000001a */
[----:B------:R-:W-:Y:S01]  /*6610*/  HADD2.F32 R3, -RZ, R78.H1_H1 ;  /* 0x3000004eff037230 */ /* 0x000fe20000004100 */
[----:B------:R-:W-:Y:S01]  /*6620*/  F2FP.F16.F32.PACK_AB R16, R17, R16 ;  /* 0x000000101110723e */ /* 0x000fe200000000ff */
[----:B------:R-:W-:Y:S01]  /*6630*/  HADD2.F32 R5, -RZ, R79.H1_H1 ;  /* 0x3000004fff057230 */ /* 0x000fe20000004100 */
[----:B------:R-:W-:Y:S01]  /*6640*/  F2FP.F16.F32.PACK_AB R17, R23, R18 ;  /* 0x000000121711723e */ /* 0x000fe200000000ff */
[----:B------:R-:W-:Y:S01]  /*6650*/  FFMA R31, R49, R0, R31 ;  /* 0x00000000311f7223 */ /* 0x000fe2000000001f */
[----:B------:R-:W-:Y:S01]  /*6660*/  FMUL R35, R47, R35 ;  /* 0x000000232f237220 */ /* 0x000fe20000400000 */
[----:B------:R-:W-:Y:S01]  /*6670*/  F2FP.F16.F32.PACK_AB R18, R21, R20 ;  /* 0x000000141512723e */ /* 0x000fe200000000ff */
[----:B------:R-:W-:Y:S01]  /*6680*/  FFMA R28, R49, R2, R28 ;  /* 0x00000002311c7223 */ /* 0x000fe2000000001c */
[----:B------:R-:W-:Y:S01]  /*6690*/  F2FP.F16.F32.PACK_AB R19, R27, R22 ;  /* 0x000000161b13723e */ /* 0x000fe200000000ff */
[C---:B------:R-:W-:Y:S01]  /*66a0*/  FFMA R29, R49.reuse, R3, R29 ;  /* 0x00000003311d7223 */ /* 0x040fe2000000001d */
[C---:B------:R-:W-:Y:S01]  /*66b0*/  FFMA R30, R49.reuse, R4, R30 ;  /* 0x00000004311e7223 */ /* 0x040fe2000000001e */
[----:B------:R-:W-:Y:S01]  /*66c0*/  FFMA R35, R49, R5, R35 ;  /* 0x0000000531237223 */ /* 0x000fe20000000023 */
[----:B------:R-:W-:Y:S01]  /*66d0*/  F2FP.F16.F32.PACK_AB R24, R25, R24 ;  /* 0x000000181918723e */ /* 0x000fe200000000ff */
[----:B------:R1:W-:Y:S01]  /*66e0*/  STS.128 [R98+0x20], R16 ;  /* 0x0000201062007388 */ /* 0x0003e20000000c00 */
[----:B------:R-:W-:Y:S02]  /*66f0*/  F2FP.F16.F32.PACK_AB R25, R31, R26 ;  /* 0x0000001a1f19723e */ /* 0x000fe400000000ff */
[----:B------:R-:W-:Y:S02]  /*6700*/  F2FP.F16.F32.PACK_AB R26, R29, R28 ;  /* 0x0000001c1d1a723e */ /* 0x000fe400000000ff */
[----:B------:R-:W-:Y:S05]  /*6710*/  F2FP.F16.F32.PACK_AB R27, R35, R30 ;  /* 0x0000001e231b723e */ /* 0x000fea00000000ff */
[----:B------:R1:W-:Y:S01]  /*6720*/  STS.128 [R106+0x30], R24 ;  /* 0x000030186a007388 */ /* 0x0003e20000000c00 */
[----:B------:R-:W-:Y:S01]  /*6730*/  @!PT LDS RZ, [RZ] ;  /* 0x00000000fffff984 */ /* 0x000fe20000000800 */
[----:B------:R-:W-:Y:S01]  /*6740*/  @!PT LDS RZ, [RZ] ;  /* 0x00000000fffff984 */ /* 0x000fe20000000800 */
[----:B------:R-:W-:Y:S01]  /*6750*/  @!PT LDS RZ, [RZ] ;  /* 0x00000000fffff984 */ /* 0x000fe20000000800 */
[----:B------:R-:W-:Y:S01]  /*6760*/  @!PT LDS RZ, [RZ] ;  /* 0x00000000fffff984 */ /* 0x000fe20000000800 */
[----:B------:R2:W-:Y:S07]  /*6770*/  MEMBAR.ALL.CTA ;  /* 0x0000000000007992 */ /* 0x0005ee0000008000 */
[----:B--2---:R-:W2:Y:S02]  /*6780*/  FENCE.VIEW.ASYNC.S ;  /* 0x00000000000073c6 */ /* 0x004ea40000000000 */
[----:B--2---:R-:W-:Y:S06]  /*6790*/  BAR.SYNC.DEFER_BLOCKING 0x1, 0x80 ;  /* 0x0042000000007b1d */ /* 0x004fec0000010000 */
[----:B------:R-:W-:Y:S05]  /*67a0*/  @P0 BRA `(.L_x_106) ;  /* 0x0000000000280947 */ /* 0x000fea0003800000 */
[----:B------:R-:W-:Y:S02]  /*67b0*/  UIADD3 UR4, UPT, UPT, UR48, 0x200, URZ ;  /* 0x0000020030047890 */ /* 0x000fe4000fffe0ff */
[----:B------:R-:W-:Y:S01]  /*67c0*/  UIADD3 UR6, UP0, UPT, UR52, 0x680, URZ ;  /* 0x0000068034067890 */ /* 0x000fe2000ff1e0ff */
[----:B------:R-:W-:Y:S03]  /*67d0*/  UMOV UR43, UR36 ;  /* 0x00000024002b7c82 */ /* 0x000fe60008000000 */
[----:B------:R-:W-:Y:S01]  /*67e0*/  MOV R93, UR4 ;  /* 0x00000004005d7c02 */ /* 0x000fe20008000f00 */
[----:B------:R-:W-:Y:S03]  /*67f0*/  UIADD3.X UR7, UPT, UPT, URZ, UR53, URZ, UP0, !UPT ;  /* 0x00000035ff077290 */ /* 0x000fe600087fe4ff */
[----:B------:R-:W-:Y:S11]  /*6800*/  R2UR UR40, R93 ;  /* 0x000000005d2872ca */ /* 0x000ff600000e0000 */
[----:B------:R-:W-:Y:S02]  /*6810*/  @!UPT UIADD3 URZ, UPT, UPT, URZ, URZ, URZ ;  /* 0x000000fffffff290 */ /* 0x000fe4000fffe0ff */
[----:B------:R2:W-:Y:S01]  /*6820*/  UTMASTG.3D [UR40], [UR6] ;  /* 0x00000028060073b5 */ /* 0x0005e20008010000 */
[----:B------:R0:W-:Y:S01]  /*6830*/  UTMACMDFLUSH ;  /* 0x00000000000079b7 */ /* 0x0001e20000000000 */
[----:B--2---:R-:W-:Y:S04]  /*6840*/  DEPBAR.LE SB0, 0x1 ;  /* 0x000080400000791a */ /* 0x004fe80000000000 */
.L_x_106:
[----:B------:R-:W-:Y:S05]  /*6850*/  BSYNC.RECONVERGENT B0 ;  /* 0x0000000000007941 */ /* 0x000fea0003800200 */
.L_x_105:
[----:B------:R-:W-:Y:S01]  /*6860*/  BAR.SYNC.DEFER_BLOCKING 0x1, 0x80 ;  /* 0x0042000000007b1d */ /* 0x000fe20000010000 */
[----:B------:R-:W-:Y:S01]  /*6870*/  ISETP.NE.AND P1, PT, R107, RZ, PT ;  /* 0x000000ff6b00720c */ /* 0x000fe20003f25270 */
[----:B------:R-:W-:Y:S01]  /*6880*/  UISETP.NE.AND UP0, UPT, UR49, URZ, UPT ;  /* 0x000000ff3100728c */ /* 0x000fe2000bf05270 */
[----:B------:R-:W-:Y:S11]  /*6890*/  LEA R2, R65, UR48, 0x3 ;  /* 0x0000003041027c11 */ /* 0x000ff6000f8e18ff */
[----:B------:R-:W-:Y:S01]  /*68a0*/  @P1 SHF.L.U32 R3, R97, 0x1f, RZ ;  /* 0x0000001f61031819 */ /* 0x000fe200000006ff */
[----:B------:R-:W-:Y:S06]  /*68b0*/  BRA.U !UP0, `(.L_x_107) ;  /* 0x0000000108247547 */ /* 0x000fec000b800000 */
[----:B------:R-:W-:Y:S01]  /*68c0*/  IMAD.U32 R4, RZ, RZ, UR51 ;  /* 0x00000033ff047e24 */ /* 0x000fe2000f8e00ff */
[----:B------:R-:W-:Y:S01]  /*68d0*/  MOV R0, UR37 ;  /* 0x0000002500007c02 */ /* 0x000fe20008000f00 */
[----:B------:R-:W-:Y:S03]  /*68e0*/  UIADD3 UR51, UPT, UPT, UR51, 0x1, URZ ;  /* 0x0000000133337890 */ /* 0x000fe6000fffe0ff */
[----:B------:R-:W-:Y:S01]  /*68f0*/  @P1 LEA R4, R4, UR48, 0x3 ;  /* 0x0000003004041c11 */ /* 0x000fe2000f8e18ff */
[----:B------:R-:W-:Y:S04]  /*6900*/  UISETP.NE.AND UP0, UPT, UR51, 0x4, UPT ;  /* 0x000000043300788c */ /* 0x000fe8000bf05270 */
[----:B------:R-:W-:Y:S01]  /*6910*/  @P1 VIADD R4, R4, 0x60 ;  /* 0x0000006004041836 */ /* 0x000fe20000000000 */
[----:B------:R-:W-:Y:S04]  /*6920*/  USEL UR51, UR51, URZ, UP0 ;  /* 0x000000ff33337287 */ /* 0x000fe80008000000 */
[----:B------:R-:W-:Y:S04]  /*6930*/  @P1 PRMT R0, R0, 0x654, R4 ;  /* 0x0000065400001816 */ /* 0x000fe80000000004 */
[----:B------:R2:W-:Y:S04]  /*6940*/  @P1 SYNCS.ARRIVE.TRANS64.RED.A1T0 RZ, [R0+URZ], RZ ;  /* 0x000000ff00ff19a7 */ /* 0x0005e800081004ff */
.L_x_107:
[----:B------:R-:W4:Y:S01]  /*6950*/  @P1 SYNCS.PHASECHK.TRANS64.TRYWAIT P0, [R2+URZ+0x40], R3 ;  /* 0x00004003020015a7 */ /* 0x000f2200080011ff */
[----:B------:R-:W-:Y:S01]  /*6960*/  BSSY B1, `(.L_x_108) ;  /* 0x0000016000017945 */ /* 0x000fe20003800000 */
[----:B----4-:R-:W-:Y:S03]  /*6970*/  @P1 SEL R66, RZ, 0x1, !P0 ;  /* 0x00000001ff421807 */ /* 0x010fe60004000000 */
[----:B------:R-:W-:Y:S05]  /*6980*/  @!P1 BRA `(.L_x_109) ;  /* 0x00000000004c9947 */ /* 0x000fea0003800000 */
[----:B------:R-:W-:Y:S01]  /*6990*/  ISETP.NE.AND P0, PT, R66, RZ, PT ;  /* 0x000000ff4200720c */ /* 0x000fe20003f05270 */
[----:B------:R-:W-:Y:S01]  /*69a0*/  BSSY B0, `(.L_x_110) ;  /* 0x000000b000007945 */ /* 0x000fe20003800000 */
[----:B------:R-:W-:Y:S11]  /*69b0*/  ISETP.NE.AND P1, PT, R67, RZ, PT ;  /* 0x000000ff4300720c */ /* 0x000ff60003f25270 */
[----:B------:R-:W-:Y:S02]  /*69c0*/  @!UPT UIADD3 URZ, UPT, UPT, URZ, URZ, URZ ;  /* 0x000000fffffff290 */ /* 0x000fe4000fffe0ff */
[C---:B------:R-:W-:Y:S01]  /*69d0*/  @P1 IMAD R6, R65.reuse, 0x2000, R100 ;  /* 0x0000200041061824 */ /* 0x040fe200078e0264 */
[C---:B------:R-:W-:Y:S01]  /*69e0*/  @P1 LEA R4, R65.reuse, R98, 0xd ;  /* 0x0000006241041211 */ /* 0x040fe200078e68ff */
[C---:B------:R-:W-:Y:S02]  /*69f0*/  @P1 IMAD R5, R65.reuse, 0x2000, R99 ;  /* 0x0000200041051824 */ /* 0x040fe400078e0263 */
[----:B------:R-:W-:Y:S01]  /*6a00*/  @P1 IMAD R3, R65, 0x2000, R106 ;  /* 0x0000200041031824 */ /* 0x000fe200078e026a */
[----:B------:R-:W-:Y:S06]  /*6a10*/  @P0 BRA `(.L_x_111) ;  /* 0x00000000000c0947 */ /* 0x000fec0003800000 */
[----:B--2---:R-:W-:Y:S04]  /*6a20*/  SHF.L.U32 R0, R97, 0x1f, RZ ;  /* 0x0000001f61007819 */ /* 0x004fe800000006ff */
[----:B------:R-:W2:Y:S02]  /*6a30*/  SYNCS.PHASECHK.TRANS64.TRYWAIT P0, [R2+URZ+0x40], R0 ;  /* 0x00004000020075a7 */ /* 0x000ea400080011ff */
[----:B--2---:R-:W-:Y:S05]  /*6a40*/  @!P0 BRA `(.L_x_112) ;  /* 0x0000003000648947 */ /* 0x004fea0003800000 */
.L_x_111:
[----:B------:R-:W-:Y:S05]  /*6a50*/  BSYNC B0 ;  /* 0x0000000000007941 */ /* 0x000fea0003800000 */
.L_x_110:
[----:B------:R-:W-:Y:S02]  /*6a60*/  ISETP.NE.AND P0, PT, R67, RZ, PT ;  /* 0x000000ff4300720c */ /* 0x000fe40003f05270 */
[----:B------:R-:W-:Y:S11]  /*6a70*/  IADD3 R65, PT, PT, R65, 0x1, RZ ;  /* 0x0000000141417810 */ /* 0x000ff60007ffe0ff */
[----:B------:R4:W1:Y:S04]  /*6a80*/  @P0 LDS.128 R56, [R6] ;  /* 0x0000000006380984 */ /* 0x0008680000000c00 */
[----:B------:R4:W1:Y:S04]  /*6a90*/  @P0 LDS.128 R60, [R5+0x10] ;  /* 0x00001000053c0984 */ /* 0x0008680000000c00 */
[----:B------:R4:W1:Y:S04]  /*6aa0*/  @P0 LDS.128 R68, [R4+0x20] ;  /* 0x0000200004440984 */ /* 0x0008680000000c00 */
[----:B------:R4:W1:Y:S02]  /*6ab0*/  @P0 LDS.128 R76, [R3+0x30] ;  /* 0x00003000034c0984 */ /* 0x0008640000000c00 */
.L_x_109:
[----:B------:R-:W-:Y:S05]  /*6ac0*/  BSYNC B1 ;  /* 0x0000000000017941 */ /* 0x000fea0003800000 */
.L_x_108:
[----:B--2---:R-:W-:Y:S05]  /*6ad0*/  VIADD R0, R48, 0x20 ;  /* 0x0000002030007836 */ /* 0x004fea0000000000 */
[----:B------:R-:W-:Y:S04]  /*6ae0*/  SHF.R.U32.HI R0, RZ, 0x15, R0 ;  /* 0x00000015ff007819 */ /* 0x000fe80000011600 */
[----:B------:R-:W-:Y:S11]  /*6af0*/  LOP3.LUT P0, RZ, R0, 0x3, R92, 0x48, !PT ;  /* 0x0000000300ff7812 */ /* 0x000ff6000780485c */
[----:B------:R-:W-:Y:S02]  /*6b00*/  @!UPT UIADD3 URZ, UPT, UPT, URZ, URZ, URZ ;  /* 0x000000fffffff290 */ /* 0x000fe4000fffe0ff */
[----:B------:R-:W-:Y:S05]  /*6b10*/  @!P0 BRA `(.L_x_113) ;  /* 0x0000000000408947 */ /* 0x000fea0003800000 */
[----:B------:R-:W2:Y:S01]  /*6b20*/  LDCU.64 UR8, c[0x4][0x70] ;  /* 0x01000e00ff0877ac */ /* 0x000ea20008000a00 */
[----:B----4-:R-:W-:Y:S01]  /*6b30*/  MOV R3, 0x0 ;  /* 0x0000000000037802 */ /* 0x010fe20000000f00 */
[----:B------:R-:W-:Y:S02]  /*6b40*/  HFMA2 R12, -RZ, RZ, 0, 5.9604644775390625e-08 ;  /* 0x00000001ff0c7431 */ /* 0x000fe400000001ff */
[----:B-1----:R-:W-:Y:S02]  /*6b50*/  IMAD.MOV.U32 R8, RZ, RZ, 0x192 ;  /* 0x00000192ff087424 */ /* 0x002fe400078e00ff */
[----:B------:R-:W-:Y:S01]  /*6b60*/  IMAD.MOV.U32 R13, RZ, RZ, RZ ;  /* 0x000000ffff0d7224 */ /* 0x000fe200078e00ff */
[----:B------:R-:W1:Y:S01]  /*6b70*/  LDCU.64 UR6, c[0x4][0x78] ;  /* 0x01000f00ff0677ac */ /* 0x000e620008000a00 */
[----:B------:R-:W4:Y:S01]  /*6b80*/  LDC.64 R2, c[0x4][R3] ;  /* 0x0100000003027b82 */ /* 0x000f220000000a00 */
[----:B------:R-:W5:Y:S01]  /*6b90*/  LDCU.64 UR4, c[0x4][0x10] ;  /* 0x01000200ff0477ac */ /* 0x000f620008000a00 */
[----:B--2---:R-:W-:Y:S01]  /*6ba0*/  MOV R5, UR9 ;  /* 0x0000000900057c02 */ /* 0x004fe20008000f00 */
[----:B------:R-:W-:Y:S01]  /*6bb0*/  IMAD.U32 R4, RZ, RZ, UR8 ;  /* 0x00000008ff047e24 */ /* 0x000fe2000f8e00ff */
[----:B-1----:R-:W-:Y:S01]  /*6bc0*/  MOV R7, UR7 ;  /* 0x0000000700077c02 */ /* 0x002fe20008000f00 */
[----:B------:R-:W-:Y:S01]  /*6bd0*/  IMAD.U32 R6, RZ, RZ, UR6 ;  /* 0x00000006ff067e24 */ /* 0x000fe2000f8e00ff */
[----:B-----5:R-:W-:Y:S01]  /*6be0*/  MOV R11, UR5 ;  /* 0x00000005000b7c02 */ /* 0x020fe20008000f00 */
[----:B------:R-:W-:Y:S02]  /*6bf0*/  IMAD.U32 R10, RZ, RZ, UR4 ;  /* 0x00000004ff0a7e24 */ /* 0x000fe4000f8e00ff */
[----:B------:R-:W-:Y:S07]  /*6c00*/  LEPC R20, `(.L_x_113) ;  /* 0x000000001014794e */ /* 0x000fee0000000000 */
[----:B---34-:R-:W-:Y:S05]  /*6c10*/  CALL.ABS.NOINC R2 ;  /* 0x0000000002007343 */ /* 0x018fea0003c00000 */
.L_x_113:
[----:B------:R-:W-:Y:S05]  /*6c20*/  WARPSYNC.ALL ;  /* 0x0000000000007948 */ /* 0x000fea0003800000 */
[----:B------:R-:W-:Y:S01]  /*6c30*/  R2UR UR4, R48 ;  /* 0x00000000300472ca */ /* 0x000fe200000e0000 */
[--C-:B-1--4-:R-:W-:Y:S01]  /*6c40*/  HADD2.F32 R3, -RZ, R56.reuse.H0_H0 ;  /* 0x20000038ff037230 */ /* 0x112fe20000004100 */
[----:B------:R-:W-:Y:S01]  /*6c50*/  ISETP.NE.AND P6, PT, R107, RZ, PT ;  /* 0x000000ff6b00720c */ /* 0x000fe20003fc5270 */
[--C-:B------:R-:W-:Y:S01]  /*6c60*/  HADD2.F32 R51, -RZ, R57.reuse.H1_H1 ;  /* 0x30000039ff337230 */ /* 0x100fe20000004100 */
[----:B------:R-:W-:Y:S01]  /*6c70*/  MOV R50, UR51 ;  /* 0x0000003300327c02 */ /* 0x000fe20008000f00 */
[----:B------:R-:W-:Y:S01]  /*6c80*/  BSSY.RECONVERGENT B0, `(.L_x_114) ;  /* 0x000008c000007945 */ /* 0x000fe20003800200 */
[----:B------:R-:W-:Y:S02]  /*6c90*/  MOV R72, UR37 ;  /* 0x0000002500487c02 */ /* 0x000fe40008000f00 */
[----:B------:R-:W-:Y:S05]  /*6ca0*/  ISETP.NE.AND P0, PT, R102, RZ, PT ;  /* 0x000000ff6600720c */ /* 0x000fea0003f05270 */
[----:B------:R-:W1:Y:S02]  /*6cb0*/  LDTM.x32 R4, tmem[UR4+0x20] ;  /* 0x00002004000479ee */ /* 0x000e6400082c0000 */
[----:B------:R-:W-:Y:S04]  /*6cc0*/  @P6 LEA R50, R50, UR48, 0x3 ;  /* 0x0000003032326c11 */ /* 0x000fe8000f8e18ff */
[----:B------:R-:W-:Y:S04]  /*6cd0*/  @P6 IADD3 R50, PT, PT, R50, 0x60, RZ ;  /* 0x0000006032326810 */ /* 0x000fe80007ffe0ff */
[----:B------:R-:W-:Y:S01]  /*6ce0*/  @P6 PRMT R72, R72, 0x654, R50 ;  /* 0x0000065448486816 */ /* 0x000fe20000000032 */
[----:B------:R-:W-:Y:S02]  /*6cf0*/  HADD2.F32 R50, -RZ, R57.H0_H0 ;  /* 0x20000039ff327230 */ /* 0x000fe40000004100 */
[C---:B-1----:R-:W-:Y:S01]  /*6d00*/  FMUL R0, R47.reuse, R4 ;  /* 0x000000042f007220 */ /* 0x042fe20000400000 */
[----:B------:R-:W-:Y:S02]  /*6d10*/  HADD2.F32 R4, -RZ, R56.H1_H1 ;  /* 0x30000038ff047230 */ /* 0x000fe40000004100 */
[C---:B------:R-:W-:Y:S01]  /*6d20*/  FMUL R2, R47.reuse, R5 ;  /* 0x000000052f027220 */ /* 0x040fe20000400000 */
[----:B------:R-:W-:Y:S01]  /*6d30*/  FMUL R7, R47, R7 ;  /* 0x000000072f077220 */ /* 0x000fe20000400000 */
[----:B------:R-:W-:Y:S01]  /*6d40*/  FFMA R0, R49, R3, R0 ;  /* 0x0000000331007223 */ /* 0x000fe20000000000 */
[----:B------:R-:W-:Y:S01]  /*6d50*/  FMUL R3, R47, R6 ;  /* 0x000000062f037220 */ /* 0x000fe20000400000 */
[----:B------:R-:W-:Y:S01]  /*6d60*/  FFMA R2, R49, R4, R2 ;  /* 0x0000000431027223 */ /* 0x000fe20000000002 */
[C---:B------:R-:W-:Y:S01]  /*6d70*/  FMUL R4, R47.reuse, R8 ;  /* 0x000000082f047220 */ /* 0x040fe20000400000 */
[----:B------:R-:W-:Y:S01]  /*6d80*/  FMUL R8, R47, R12 ;  /* 0x0000000c2f087220 */ /* 0x000fe20000400000 */
[----:B------:R-:W-:Y:S01]  /*6d90*/  FFMA R3, R49, R50, R3 ;  /* 0x0000003231037223 */ /* 0x000fe20000000003 */
[C---:B------:R-:W-:Y:S01]  /*6da0*/  FMUL R12, R47.reuse, R16 ;  /* 0x000000102f0c7220 */ /* 0x040fe20000400000 */
[C---:B------:R-:W-:Y:S01]  /*6db0*/  FMUL R16, R47.reuse, R20 ;  /* 0x000000142f107220 */ /* 0x040fe20000400000 */
[C---:B------:R-:W-:Y:S01]  /*6dc0*/  FMUL R20, R47.reuse, R24 ;  /* 0x000000182f147220 */ /* 0x040fe20000400000 */
[C---:B------:R-:W-:Y:S01]  /*6dd0*/  FMUL R24, R47.reuse, R28 ;  /* 0x0000001c2f187220 */ /* 0x040fe20000400000 */
[C---:B------:R-:W-:Y:S01]  /*6de0*/  FMUL R28, R47.reuse, R32 ;  /* 0x000000202f1c7220 */ /* 0x040fe20000400000 */
[--C-:B------:R-:W-:Y:S01]  /*6df0*/  HADD2.F32 R32, -RZ, R58.reuse.H0_H0 ;  /* 0x2000003aff207230 */ /* 0x100fe20000004100 */
[----:B------:R-:W-:Y:S01]  /*6e00*/  F2FP.F16.F32.PACK_AB R52, R2, R0 ;  /* 0x000000000234723e */ /* 0x000fe200000000ff */
[----:B------:R-:W-:Y:S02]  /*6e10*/  HADD2.F32 R0, -RZ, R58.H1_H1 ;  /* 0x3000003aff007230 */ /* 0x000fe40000004100 */
[----:B------:R-:W-:Y:S01]  /*6e20*/  FMUL R5, R47, R9 ;  /* 0x000000092f057220 */ /* 0x000fe20000400000 */
[--C-:B------:R-:W-:Y:S02]  /*6e30*/  HADD2.F32 R2, -RZ, R59.reuse.H0_H0 ;  /* 0x2000003bff027230 */ /* 0x100fe40000004100 */
[C---:B------:R-:W-:Y:S01]  /*6e40*/  FFMA R7, R49.reuse, R51, R7 ;  /* 0x0000003331077223 */ /* 0x040fe20000000007 */
[C---:B------:R-:W-:Y:S01]  /*6e50*/  FFMA R4, R49.reuse, R32, R4 ;  /* 0x0000002031047223 */ /* 0x040fe20000000004 */
[----:B------:R-:W-:Y:S02]  /*6e60*/  HADD2.F32 R32, -RZ, R59.H1_H1 ;  /* 0x3000003bff207230 */ /* 0x000fe40000004100 */
[----:B------:R-:W-:Y:S01]  /*6e70*/  FFMA R5, R49, R0, R5 ;  /* 0x0000000031057223 */ /* 0x000fe20000000005 */
[--C-:B------:R-:W-:Y:S01]  /*6e80*/  HADD2.F32 R0, -RZ, R60.reuse.H0_H0 ;  /* 0x2000003cff007230 */ /* 0x100fe20000004100 */
[----:B------:R-:W-:Y:S01]  /*6e90*/  F2FP.F16.F32.PACK_AB R53, R7, R3 ;  /* 0x000000030735723e */ /* 0x000fe200000000ff */
[----:B------:R-:W-:Y:S01]  /*6ea0*/  FMUL R6, R47, R10 ;  /* 0x0000000a2f067220 */ /* 0x000fe20000400000 */
[--C-:B------:R-:W-:Y:S01]  /*6eb0*/  HADD2.F32 R3, -RZ, R61.reuse.H0_H0 ;  /* 0x2000003dff037230 */ /* 0x100fe20000004100 */
[----:B------:R-:W-:Y:S01]  /*6ec0*/  F2FP.F16.F32.PACK_AB R54, R5, R4 ;  /* 0x000000040536723e */ /* 0x000fe200000000ff */
[----:B------:R-:W-:Y:S01]  /*6ed0*/  FMUL R11, R47, R11 ;  /* 0x0000000b2f0b7220 */ /* 0x000fe20000400000 */
[----:B------:R-:W-:Y:S01]  /*6ee0*/  FFMA R6, R49, R2, R6 ;  /* 0x0000000231067223 */ /* 0x000fe20000000006 */
[----:B------:R-:W-:Y:S02]  /*6ef0*/  HADD2.F32 R2, -RZ, R60.H1_H1 ;  /* 0x3000003cff027230 */ /* 0x000fe40000004100 */
[----:B------:R-:W-:Y:S01]  /*6f00*/  FMUL R9, R47, R13 ;  /* 0x0000000d2f097220 */ /* 0x000fe20000400000 */
[C---:B------:R-:W-:Y:S01]  /*6f10*/  FFMA R11, R49.reuse, R32, R11 ;  /* 0x00000020310b7223 */ /* 0x040fe2000000000b */
[----:B------:R-:W-:Y:S01]  /*6f20*/  FFMA R8, R49, R0, R8 ;  /* 0x0000000031087223 */ /* 0x000fe20000000008 */
[C---:B------:R-:W-:Y:S01]  /*6f30*/  FMUL R10, R47.reuse, R14 ;  /* 0x0000000e2f0a7220 */ /* 0x040fe20000400000 */
[----:B------:R-:W-:Y:S02]  /*6f40*/  HADD2.F32 R0, -RZ, R61.H1_H1 ;  /* 0x3000003dff007230 */ /* 0x000fe40000004100 */
[----:B------:R-:W-:Y:S01]  /*6f50*/  FMUL R15, R47, R15 ;  /* 0x0000000f2f0f7220 */ /* 0x000fe20000400000 */
[C---:B------:R-:W-:Y:S01]  /*6f60*/  FFMA R9, R49.reuse, R2, R9 ;  /* 0x0000000231097223 */ /* 0x040fe20000000009 */
[C---:B------:R-:W-:Y:S01]  /*6f70*/  FFMA R10, R49.reuse, R3, R10 ;  /* 0x00000003310a7223 */ /* 0x040fe2000000000a */
[--C-:B------:R-:W-:Y:S02]  /*6f80*/  HADD2.F32 R2, -RZ, R62.reuse.H0_H0 ;  /* 0x2000003eff027230 */ /* 0x100fe40000004100 */
[----:B------:R-:W-:Y:S01]  /*6f90*/  FFMA R15, R49, R0, R15 ;  /* 0x00000000310f7223 */ /* 0x000fe2000000000f */
[----:B------:R-:W-:Y:S02]  /*6fa0*/  HADD2.F32 R3, -RZ, R62.H1_H1 ;  /* 0x3000003eff037230 */ /* 0x000fe40000004100 */
[C---:B------:R-:W-:Y:S01]  /*6fb0*/  FMUL R13, R47.reuse, R17 ;  /* 0x000000112f0d7220 */ /* 0x040fe20000400000 */
[--C-:B------:R-:W-:Y:S02]  /*6fc0*/  HADD2.F32 R0, -RZ, R63.reuse.H0_H0 ;  /* 0x2000003fff007230 */ /* 0x100fe40000004100 */
[----:B------:R-:W-:Y:S01]  /*6fd0*/  FMUL R14, R47, R18 ;  /* 0x000000122f0e7220 */ /* 0x000fe20000400000 */
[C---:B------:R-:W-:Y:S01]  /*6fe0*/  FFMA R12, R49.reuse, R2, R12 ;  /* 0x00000002310c7223 */ /* 0x040fe2000000000c */
[C---:B------:R-:W-:Y:S01]  /*6ff0*/  FFMA R13, R49.reuse, R3, R13 ;  /* 0x00000003310d7223 */ /* 0x040fe2000000000d */
[----:B------:R-:W-:Y:S02]  /*7000*/  HADD2.F32 R2, -RZ, R63.H1_H1 ;  /* 0x3000003fff027230 */ /* 0x000fe40000004100 */
[----:B------:R-:W-:Y:S01]  /*7010*/  FFMA R14, R49, R0, R14 ;  /* 0x00000000310e7223 */ /* 0x000fe2000000000e */
[C---:B------:R-:W-:Y:S01]  /*7020*/  FMUL R19, R47.reuse, R19 ;  /* 0x000000132f137220 */ /* 0x040fe20000400000 */
[--C-:B------:R-:W-:Y:S02]  /*7030*/  HADD2.F32 R0, -RZ, R68.reuse.H0_H0 ;  /* 0x20000044ff007230 */ /* 0x100fe40000004100 */
[----:B------:R-:W-:Y:S01]  /*7040*/  FMUL R17, R47, R21 ;  /* 0x000000152f117220 */ /* 0x000fe20000400000 */
[--C-:B------:R-:W-:Y:S02]  /*7050*/  HADD2.F32 R3, -RZ, R69.reuse.H0_H0 ;  /* 0x20000045ff037230 */ /* 0x100fe40000004100 */
[C---:B------:R-:W-:Y:S01]  /*7060*/  FFMA R19, R49.reuse, R2, R19 ;  /* 0x0000000231137223 */ /* 0x040fe20000000013 */
[----:B------:R-:W-:Y:S02]  /*7070*/  HADD2.F32 R2, -RZ, R68.H1_H1 ;  /* 0x30000044ff027230 */ /* 0x000fe40000004100 */
        /* <DEDUP_REMOVED lines=9> */
[----:B------:R-:W-:Y:S01]  /*7110*/  FMUL R21, R47, R25 ;  /* 0x000000192f157220 */ /* 0x000fe20000400000 */
[----:B------:R-:W-:Y:S01]  /*7120*/  F2FP.F16.F32.PACK_AB R55, R11, R6 ;  /* 0x000000060b37723e */ /* 0x000fe200000000ff */
[--C-:B------:R-:W-:Y:S02]  /*7130*/  HADD2.F32 R3, -RZ, R71.reuse.H0_H0 ;  /* 0x20000047ff037230 */ /* 0x100fe40000004100 */
[----:B------:R-:W-:Y:S01]  /*7140*/  FMUL R22, R47, R26 ;  /* 0x0000001a2f167220 */ /* 0x000fe20000400000 */
[C---:B------:R-:W-:Y:S01]  /*7150*/  FFMA R20, R49.reuse, R2, R20 ;  /* 0x0000000231147223 */ /* 0x040fe20000000014 */
[C---:B------:R-:W-:Y:S01]  /*7160*/  FFMA R21, R49.reuse, R0, R21 ;  /* 0x0000000031157223 */ /* 0x040fe20000000015 */
[----:B------:R1:W-:Y:S01]  /*7170*/  STS.128 [R100+0x2000], R52 ;  /* 0x0020003464007388 */ /* 0x0003e20000000c00 */
[----:B------:R-:W-:Y:S02]  /*7180*/  HADD2.F32 R0, -RZ, R71.H1_H1 ;  /* 0x30000047ff007230 */ /* 0x000fe40000004100 */
[----:B------:R-:W-:Y:S01]  /*7190*/  FFMA R22, R49, R3, R22 ;  /* 0x0000000331167223 */ /* 0x000fe20000000016 */
[----:B------:R-:W-:Y:S01]  /*71a0*/  FMUL R27, R47, R27 ;  /* 0x0000001b2f1b7220 */ /* 0x000fe20000400000 */
[--C-:B------:R-:W-:Y:S01]  /*71b0*/  HADD2.F32 R2, -RZ, R76.reuse.H0_H0 ;  /* 0x2000004cff027230 */ /* 0x100fe20000004100 */
[----:B------:R-:W-:Y:S01]  /*71c0*/  F2FP.F16.F32.PACK_AB R8, R9, R8 ;  /* 0x000000080908723e */ /* 0x000fe200000000ff */
[----:B------:R-:W-:Y:S01]  /*71d0*/  HADD2.F32 R3, -RZ, R76.H1_H1 ;  /* 0x3000004cff037230 */ /* 0x000fe20000004100 */
[----:B------:R-:W-:Y:S01]  /*71e0*/  F2FP.F16.F32.PACK_AB R9, R15, R10 ;  /* 0x0000000a0f09723e */ /* 0x000fe200000000ff */
[----:B------:R-:W-:Y:S01]  /*71f0*/  FMUL R25, R47, R29 ;  /* 0x0000001d2f197220 */ /* 0x000fe20000400000 */
[--C-:B------:R-:W-:Y:S01]  /*7200*/  HADD2.F32 R4, -RZ, R77.reuse.H0_H0 ;  /* 0x2000004dff047230 */ /* 0x100fe20000004100 */
[----:B------:R-:W-:Y:S01]  /*7210*/  F2FP.F16.F32.PACK_AB R10, R13, R12 ;  /* 0x0000000c0d0a723e */ /* 0x000fe200000000ff */
[----:B------:R-:W-:Y:S01]  /*7220*/  FMUL R26, R47, R30 ;  /* 0x0000001e2f1a7220 */ /* 0x000fe20000400000 */
[----:B------:R-:W-:Y:S01]  /*7230*/  F2FP.F16.F32.PACK_AB R11, R19, R14 ;  /* 0x0000000e130b723e */ /* 0x000fe200000000ff */
[C---:B------:R-:W-:Y:S01]  /*7240*/  FFMA R27, R49.reuse, R0, R27 ;  /* 0x00000000311b7223 */ /* 0x040fe2000000001b */
[C---:B------:R-:W-:Y:S01]  /*7250*/  FFMA R24, R49.reuse, R2, R24 ;  /* 0x0000000231187223 */ /* 0x040fe20000000018 */
[----:B------:R-:W-:Y:S02]  /*7260*/  HADD2.F32 R0, -RZ, R77.H1_H1 ;  /* 0x3000004dff007230 */ /* 0x000fe40000004100 */
[----:B------:R-:W-:Y:S01]  /*7270*/  FFMA R25, R49, R3, R25 ;  /* 0x0000000331197223 */ /* 0x000fe20000000019 */
[----:B------:R1:W-:Y:S01]  /*7280*/  STS.128 [R99+0x2010], R8 ;  /* 0x0020100863007388 */ /* 0x0003e20000000c00 */
[----:B------:R-:W-:Y:S01]  /*7290*/  FMUL R31, R47, R31 ;  /* 0x0000001f2f1f7220 */ /* 0x000fe20000400000 */
[--C-:B------:R-:W-:Y:S02]  /*72a0*/  HADD2.F32 R2, -RZ, R78.reuse.H0_H0 ;  /* 0x2000004eff027230 */ /* 0x100fe40000004100 */
[----:B------:R-:W-:Y:S01]  /*72b0*/  FFMA R26, R49, R4, R26 ;  /* 0x00000004311a7223 */ /* 0x000fe2000000001a */
[----:B------:R-:W-:Y:S02]  /*72c0*/  HADD2.F32 R3, -RZ, R78.H1_H1 ;  /* 0x3000004eff037230 */ /* 0x000fe40000004100 */
[----:B------:R-:W-:Y:S01]  /*72d0*/  FMUL R29, R47, R33 ;  /* 0x000000212f1d7220 */ /* 0x000fe20000400000 */
[--C-:B------:R-:W-:Y:S01]  /*72e0*/  HADD2.F32 R4, -RZ, R79.reuse.H0_H0 ;  /* 0x2000004fff047230 */ /* 0x100fe20000004100 */
[----:B------:R-:W-:Y:S01]  /*72f0*/  F2FP.F16.F32.PACK_AB R16, R17, R16 ;  /* 0x000000101110723e */ /* 0x000fe200000000ff */
[----:B------:R-:W-:Y:S01]  /*7300*/  FMUL R30, R47, R34 ;  /* 0x000000222f1e7220 */ /* 0x000fe20000400000 */
        /* <DEDUP_REMOVED lines=14> */
[----:B------:R-:W-:Y:S02]  /*73f0*/  F2FP.F16.F32.PACK_AB R27, R35, R30 ;  /* 0x0000001e231b723e */ /* 0x000fe400000000ff */
[----:B------:R-:W-:Y:S02]  /*7400*/  LEA R0, R65, UR48, 0x3 ;  /* 0x0000003041007c11 */ /* 0x000fe4000f8e18ff */
[----:B------:R-:W-:Y:S01]  /*7410*/  @P6 SHF.L.U32 R2, R97, 0x1f, RZ ;  /* 0x0000001f61026819 */ /* 0x000fe200000006ff */
        /* <DEDUP_REMOVED lines=9> */
[----:B------:R-:W-:Y:S02]  /*74b0*/  UIADD3 UR8, UP0, UPT, UR52, 0x680, URZ ;  /* 0x0000068034087890 */ /* 0x000fe4000ff1e0ff */
[----:B------:R-:W-:Y:S02]  /*74c0*/  UIADD3 UR5, UPT, UPT, UR41, 0x20, URZ ;  /* 0x0000002029057890 */ /* 0x000fe4000fffe0ff */
[----:B------:R-:W-:Y:S02]  /*74d0*/  UIADD3 UR4, UPT, UPT, UR48, 0x2200, URZ ;  /* 0x0000220030047890 */ /* 0x000fe4000fffe0ff */
[----:B------:R-:W-:Y:S01]  /*74e0*/  UIADD3.X UR9, UPT, UPT, URZ, UR53, URZ, UP0, !UPT ;  /* 0x00000035ff097290 */ /* 0x000fe200087fe4ff */
[----:B------:R-:W-:Y:S01]  /*74f0*/  UMOV UR6, UR42 ;  /* 0x0000002a00067c82 */ /* 0x000fe20008000000 */
[----:B------:R-:W-:Y:S07]  /*7500*/  UMOV UR7, UR36 ;  /* 0x0000002400077c82 */ /* 0x000fee0008000000 */
[----:B------:R2:W-:Y:S01]  /*7510*/  UTMASTG.3D [UR4], [UR8] ;  /* 0x00000004080073b5 */ /* 0x0005e20008010000 */
[----:B------:R0:W-:Y:S01]  /*7520*/  UTMACMDFLUSH ;  /* 0x00000000000079b7 */ /* 0x0001e20000000000 */
[----:B--2---:R-:W-:Y:S04]  /*7530*/  DEPBAR.LE SB0, 0x1 ;  /* 0x000080400000791a */ /* 0x004fe80000000000 */
.L_x_115:
[----:B------:R-:W-:Y:S05]  /*7540*/  BSYNC.RECONVERGENT B0 ;  /* 0x0000000000007941 */ /* 0x000fea0003800200 */
.L_x_114:
[----:B------:R-:W-:Y:S01]  /*7550*/  BAR.SYNC.DEFER_BLOCKING 0x1, 0x80 ;  /* 0x0042000000007b1d */ /* 0x000fe20000010000 */
[----:B------:R-:W-:Y:S04]  /*7560*/  UIADD3 UR40, UPT, UPT, UR51, 0x1, URZ ;  /* 0x0000000133287890 */ /* 0x000fe8000fffe0ff */
[----:B------:R-:W-:Y:S04]  /*7570*/  UISETP.NE.AND UP0, UPT, UR40, 0x4, UPT ;  /* 0x000000042800788c */ /* 0x000fe8000bf05270 */
[----:B------:R-:W-:Y:S01]  /*7580*/  USEL UR40, UR40, URZ, UP0 ;  /* 0x000000ff28287287 */ /* 0x000fe20008000000 */
[----:B------:R2:W-:Y:S01]  /*7590*/  @P6 SYNCS.ARRIVE.TRANS64.RED.A1T0 RZ, [R72+URZ], RZ ;  /* 0x000000ff48ff69a7 */ /* 0x0005e200081004ff */
[----:B------:R-:W-:Y:S01]  /*75a0*/  BSSY B1, `(.L_x_116) ;  /* 0x0000017000017945 */ /* 0x000fe20003800000 */
[----:B------:R-:W4:Y:S02]  /*75b0*/  @P6 SYNCS.PHASECHK.TRANS64.TRYWAIT P0, [R0+URZ+0x40], R2 ;  /* 0x00004002000065a7 */ /* 0x000f2400080011ff */
[----:B----4-:R-:W-:Y:S01]  /*75c0*/  @P6 SEL R66, RZ, 0x1, !P0 ;  /* 0x00000001ff426807 */ /* 0x010fe20004000000 */
[----:B--2---:R-:W-:Y:S06]  /*75d0*/  @!P6 BRA `(.L_x_117) ;  /* 0x00000000004ce947 */ /* 0x004fec0003800000 */
        /* <DEDUP_REMOVED lines=9> */
[----:B------:R-:W-:Y:S04]  /*7670*/  SHF.L.U32 R6, R97, 0x1f, RZ ;  /* 0x0000001f61067819 */ /* 0x000fe800000006ff */
[----:B------:R-:W2:Y:S02]  /*7680*/  SYNCS.PHASECHK.TRANS64.TRYWAIT P0, [R0+URZ+0x40], R6 ;  /* 0x00004006000075a7 */ /* 0x000ea400080011ff */
[----:B--2---:R-:W-:Y:S05]  /*7690*/  @!P0 BRA `(.L_x_120) ;  /* 0x0000002400648947 */ /* 0x004fea0003800000 */
.L_x_119:
[----:B------:R-:W-:Y:S05]  /*76a0*/  BSYNC B0 ;  /* 0x0000000000007941 */ /* 0x000fea0003800000 */
.L_x_118:
[----:B------:R-:W-:Y:S02]  /*76b0*/  ISETP.NE.AND P0, PT, R67, RZ, PT ;  /* 0x000000ff4300720c */ /* 0x000fe40003f05270 */
[----:B------:R-:W-:Y:S11]  /*76c0*/  IADD3 R65, PT, PT, R65, 0x1, RZ ;  /* 0x0000000141417810 */ /* 0x000ff60007ffe0ff */
[----:B------:R4:W1:Y:S04]  /*76d0*/  @P0 LDS.128 R56, [R5] ;  /* 0x0000000005380984 */ /* 0x0008680000000c00 */
[----:B------:R4:W1:Y:S04]  /*76e0*/  @P0 LDS.128 R60, [R4+0x10] ;  /* 0x00001000043c0984 */ /* 0x0008680000000c00 */
[----:B------:R4:W1:Y:S04]  /*76f0*/  @P0 LDS.128 R68, [R3+0x20] ;  /* 0x0000200003440984 */ /* 0x0008680000000c00 */
[----:B------:R4:W1:Y:S02]  /*7700*/  @P0 LDS.128 R76, [R2+0x30] ;  /* 0x00003000024c0984 */ /* 0x0008640000000c00 */
.L_x_117:
[----:B------:R-:W-:Y:S05]  /*7710*/  BSYNC B1 ;  /* 0x0000000000017941 */ /* 0x000fea0003800000 */
.L_x_116:
        /* <DEDUP_REMOVED lines=21> */
.L_x_121:
        /* <DEDUP_REMOVED lines=146> */
.L_x_123:
[----:B------:R-:W-:Y:S05]  /*8190*/  BSYNC.RECONVERGENT B0 ;  /* 0x0000000000007941 */ /* 0x000fea0003800200 */
.L_x_122:
        /* <DEDUP_REMOVED lines=21> */
.L_x_127:
[----:B------:R-:W-:Y:S05]  /*82f0*/  BSYNC B0 ;  /* 0x0000000000007941 */ /* 0x000fea0003800000 */
.L_x_126:
[----:B------:R-:W-:Y:S11]  /*8300*/  ISETP.NE.AND P0, PT, R67, RZ, PT ;  /* 0x000000ff4300720c */ /* 0x000ff60003f05270 */
[----:B------:R-:W-:Y:S02]  /*8310*/  @!UPT UIADD3 URZ, UPT, UPT, URZ, URZ, URZ ;  /* 0x000000fffffff290 */ /* 0x000fe4000fffe0ff */
[----:B------:R4:W1:Y:S04]  /*8320*/  @P0 LDS.128 R56, [R4] ;  /* 0x0000000004380984 */ /* 0x0008680000000c00 */
[----:B------:R4:W1:Y:S04]  /*8330*/  @P0 LDS.128 R60, [R3+0x10] ;  /* 0x00001000033c0984 */ /* 0x0008680000000c00 */
[----:B------:R4:W1:Y:S04]  /*8340*/  @P0 LDS.128 R68, [R2+0x20] ;  /* 0x0000200002440984 */ /* 0x0008680000000c00 */
[----:B------:R4:W1:Y:S02]  /*8350*/  @P0 LDS.128 R76, [R65+0x30] ;  /* 0x00003000414c0984 */ /* 0x0008640000000c00 */
.L_x_125:
[----:B------:R-:W-:Y:S05]  /*8360*/  BSYNC B1 ;  /* 0x0000000000017941 */ /* 0x000fea0003800000 */
.L_x_124:
        /* <DEDUP_REMOVED lines=21> */
.L_x_129:
[----:B------:R-:W-:Y:S01]  /*84c0*/  ISETP.NE.AND P0, PT, R102, RZ, PT ;  /* 0x000000ff6600720c */ /* 0x000fe20003f05270 */
[----:B------:R-:W-:Y:S05]  /*84d0*/  WARPSYNC.ALL ;  /* 0x0000000000007948 */ /* 0x000fea0003800000 */
[----:B------:R-:W-:Y:S01]  /*84e0*/  R2UR UR4, R48 ;  /* 0x00000000300472ca */ /* 0x000fe200000e0000 */
[--C-:B-1----:R-:W-:Y:S01]  /*84f0*/  HADD2.F32 R0, -RZ, R56.reuse.H0_H0 ;  /* 0x20000038ff007230 */ /* 0x102fe20000004100 */
[----:B------:R-:W-:Y:S01]  /*8500*/  R2UR UR5, R64 ;  /* 0x00000000400572ca */ /* 0x000fe200000e0000 */
[----:B----4-:R-:W-:Y:S01]  /*8510*/  HADD2.F32 R2, -RZ, R56.H1_H1 ;  /* 0x30000038ff027230 */ /* 0x010fe20000004100 */
[----:B------:R-:W-:Y:S01]  /*8520*/  BSSY.RECONVERGENT B0, `(.L_x_130) ;  /* 0x0000089000007945 */ /* 0x000fe20003800200 */
[--C-:B------:R-:W-:Y:S02]  /*8530*/  HADD2.F32 R3, -RZ, R57.reuse.H0_H0 ;  /* 0x20000039ff037230 */ /* 0x100fe40000004100 */
[----:B------:R-:W-:Y:S02]  /*8540*/  HADD2.F32 R48, -RZ, R57.H1_H1 ;  /* 0x30000039ff307230 */ /* 0x000fe40000004100 */
[--C-:B------:R-:W-:Y:S02]  /*8550*/  HADD2.F32 R50, -RZ, R58.reuse.H0_H0 ;  /* 0x2000003aff327230 */ /* 0x100fe40000004100 */
[----:B------:R-:W-:Y:S02]  /*8560*/  HADD2.F32 R51, -RZ, R58.H1_H1 ;  /* 0x3000003aff337230 */ /* 0x000fe40000004100 */
[----:B------:R-:W1:Y:S01]  /*8570*/  LDTM.x32 R4, tmem[UR4+0x60] ;  /* 0x00006004000479ee */ /* 0x000e6200082c0000 */
[----:B------:R-:W-:Y:S01]  /*8580*/  NOP ;  /* 0x0000000000007918 */ /* 0x000fe20000000000 */
[----:B------:R-:W-:Y:S01]  /*8590*/  UIADD3 UR5, UPT, UPT, UR5, 0xd0, URZ ;  /* 0x000000d005057890 */ /* 0x000fe2000fffe0ff */
[--C-:B------:R-:W-:Y:S02]  /*85a0*/  HADD2.F32 R52, -RZ, R59.reuse.H0_H0 ;  /* 0x2000003bff347230 */ /* 0x100fe40000004100 */
[----:B------:R-:W-:Y:S01]  /*85b0*/  HADD2.F32 R53, -RZ, R59.H1_H1 ;  /* 0x3000003bff357230 */ /* 0x000fe20000004100 */
[----:B------:R-:W-:Y:S01]  /*85c0*/  UPRMT UR5, UR37, 0x654, UR5 ;  /* 0x0000065425057896 */ /* 0x000fe20008000005 */
[--C-:B------:R-:W-:Y:S02]  /*85d0*/  HADD2.F32 R54, -RZ, R60.reuse.H0_H0 ;  /* 0x2000003cff367230 */ /* 0x100fe40000004100 */
[----:B------:R-:W-:Y:S02]  /*85e0*/  HADD2.F32 R55, -RZ, R60.H1_H1 ;  /* 0x3000003cff377230 */ /* 0x000fe40000004100 */
[--C-:B------:R-:W-:Y:S02]  /*85f0*/  HADD2.F32 R56, -RZ, R61.reuse.H0_H0 ;  /* 0x2000003dff387230 */ /* 0x100fe40000004100 */
[----:B------:R-:W-:Y:S02]  /*8600*/  HADD2.F32 R57, -RZ, R61.H1_H1 ;  /* 0x3000003dff397230 */ /* 0x000fe40000004100 */
[----:B-1----:R-:W-:Y:S01]  /*8610*/  SYNCS.ARRIVE.TRANS64.RED.A1T0 RZ, [UR5], RZ ;  /* 0x000000ffffff79a7 */ /* 0x002fe20008100405 */
[--C-:B------:R-:W-:Y:S02]  /*8620*/  HADD2.F32 R58, -RZ, R62.reuse.H0_H0 ;  /* 0x2000003eff3a7230 */ /* 0x100fe40000004100 */
[----:B------:R-:W-:Y:S02]  /*8630*/  HADD2.F32 R59, -RZ, R62.H1_H1 ;  /* 0x3000003eff3b7230 */ /* 0x000fe40000004100 */
[--C-:B------:R-:W-:Y:S02]  /*8640*/  HADD2.F32 R60, -RZ, R63.reuse.H0_H0 ;  /* 0x2000003fff3c7230 */ /* 0x100fe40000004100 */
[----:B------:R-:W-:Y:S02]  /*8650*/  HADD2.F32 R61, -RZ, R63.H1_H1 ;  /* 0x3000003fff3d7230 */ /* 0x000fe40000004100 */
[C---:B------:R-:W-:Y:S01]  /*8660*/  FMUL R4, R47.reuse, R4 ;  /* 0x000000042f047220 */ /* 0x040fe20000400000 */
[C---:B------:R-:W-:Y:S01]  /*8670*/  FMUL R5, R47.reuse, R5 ;  /* 0x000000052f057220 */ /* 0x040fe20000400000 */
[C---:B------:R-:W-:Y:S01]  /*8680*/  FMUL R6, R47.reuse, R6 ;  /* 0x000000062f067220 */ /* 0x040fe20000400000 */
[----:B------:R-:W-:Y:S01]  /*8690*/  FMUL R7, R47, R7 ;  /* 0x000000072f077220 */ /* 0x000fe20000400000 */
[C---:B------:R-:W-:Y:S01]  /*86a0*/  FFMA R4, R49.reuse, R0, R4 ;  /* 0x0000000031047223 */ /* 0x040fe20000000004 */
[C---:B------:R-:W-:Y:S01]  /*86b0*/  FFMA R5, R49.reuse, R2, R5 ;  /* 0x0000000231057223 */ /* 0x040fe20000000005 */
[C---:B------:R-:W-:Y:S01]  /*86c0*/  FFMA R6, R49.reuse, R3, R6 ;  /* 0x0000000331067223 */ /* 0x040fe20000000006 */
[----:B------:R-:W-:Y:S01]  /*86d0*/  FFMA R7, R49, R48, R7 ;  /* 0x0000003031077223 */ /* 0x000fe20000000007 */
[C---:B------:R-:W-:Y:S01]  /*86e0*/  FMUL R8, R47.reuse, R8 ;  /* 0x000000082f087220 */ /* 0x040fe20000400000 */
[----:B------:R-:W-:Y:S01]  /*86f0*/  FMUL R9, R47, R9 ;  /* 0x000000092f097220 */ /* 0x000fe20000400000 */
[----:B------:R-:W-:Y:S01]  /*8700*/  F2FP.F16.F32.PACK_AB R4, R5, R4 ;  /* 0x000000040504723e */ /* 0x000fe200000000ff */
[----:B------:R-:W-:Y:S01]  /*8710*/  FMUL R0, R47, R10 ;  /* 0x0000000a2f007220 */ /* 0x000fe20000400000 */
[----:B------:R-:W-:Y:S01]  /*8720*/  F2FP.F16.F32.PACK_AB R5, R7, R6 ;  /* 0x000000060705723e */ /* 0x000fe200000000ff */
[C---:B------:R-:W-:Y:S01]  /*8730*/  FFMA R8, R49.reuse, R50, R8 ;  /* 0x0000003231087223 */ /* 0x040fe20000000008 */
[C---:B------:R-:W-:Y:S01]  /*8740*/  FFMA R9, R49.reuse, R51, R9 ;  /* 0x0000003331097223 */ /* 0x040fe20000000009 */
[----:B------:R-:W-:Y:S01]  /*8750*/  FFMA R0, R49, R52, R0 ;  /* 0x0000003431007223 */ /* 0x000fe20000000000 */
[C---:B------:R-:W-:Y:S01]  /*8760*/  FMUL R2, R47.reuse, R11 ;  /* 0x0000000b2f027220 */ /* 0x040fe20000400000 */
[C---:B------:R-:W-:Y:S01]  /*8770*/  FMUL R3, R47.reuse, R12 ;  /* 0x0000000c2f037220 */ /* 0x040fe20000400000 */
[----:B------:R-:W-:Y:S01]  /*8780*/  FMUL R10, R47, R13 ;  /* 0x0000000d2f0a7220 */ /* 0x000fe20000400000 */
[----:B------:R-:W-:Y:S01]  /*8790*/  F2FP.F16.F32.PACK_AB R6, R9, R8 ;  /* 0x000000080906723e */ /* 0x000fe200000000ff */
[C---:B------:R-:W-:Y:S01]  /*87a0*/  FFMA R2, R49.reuse, R53, R2 ;  /* 0x0000003531027223 */ /* 0x040fe20000000002 */
[C---:B------:R-:W-:Y:S01]  /*87b0*/  FFMA R3, R49.reuse, R54, R3 ;  /* 0x0000003631037223 */ /* 0x040fe20000000003 */
[----:B------:R-:W-:Y:S01]  /*87c0*/  FFMA R10, R49, R55, R10 ;  /* 0x00000037310a7223 */ /* 0x000fe2000000000a */
[C---:B------:R-:W-:Y:S01]  /*87d0*/  FMUL R11, R47.reuse, R14 ;  /* 0x0000000e2f0b7220 */ /* 0x040fe20000400000 */
[C---:B------:R-:W-:Y:S01]  /*87e0*/  FMUL R15, R47.reuse, R15 ;  /* 0x0000000f2f0f7220 */ /* 0x040fe20000400000 */
[C---:B------:R-:W-:Y:S01]  /*87f0*/  FMUL R12, R47.reuse, R16 ;  /* 0x000000102f0c7220 */ /* 0x040fe20000400000 */
[----:B------:R-:W-:Y:S01]  /*8800*/  FMUL R13, R47, R17 ;  /* 0x000000112f0d7220 */ /* 0x000fe20000400000 */
[----:B------:R-:W-:Y:S01]  /*8810*/  FFMA R11, R49, R56, R11 ;  /* 0x00000038310b7223 */ /* 0x000fe2000000000b */
[----:B------:R-:W-:Y:S01]  /*8820*/  FMUL R14, R47, R18 ;  /* 0x000000122f0e7220 */ /* 0x000fe20000400000 */
[----:B------:R-:W-:Y:S01]  /*8830*/  FFMA R15, R49, R57, R15 ;  /* 0x00000039310f7223 */ /* 0x000fe2000000000f */
[--C-:B------:R-:W-:Y:S02]  /*8840*/  HADD2.F32 R62, -RZ, R68.reuse.H0_H0 ;  /* 0x20000044ff3e7230 */ /* 0x100fe40000004100 */
[----:B------:R-:W-:Y:S01]  /*8850*/  FMUL R19, R47, R19 ;  /* 0x000000132f137220 */ /* 0x000fe20000400000 */
[----:B------:R-:W-:Y:S01]  /*8860*/  F2FP.F16.F32.PACK_AB R7, R2, R0 ;  /* 0x000000000207723e */ /* 0x000fe200000000ff */
[----:B------:R-:W-:Y:S01]  /*8870*/  FFMA R12, R49, R58, R12 ;  /* 0x0000003a310c7223 */ /* 0x000fe2000000000c */
[----:B------:R-:W-:Y:S02]  /*8880*/  HADD2.F32 R63, -RZ, R68.H1_H1 ;  /* 0x30000044ff3f7230 */ /* 0x000fe40000004100 */
[----:B------:R-:W-:Y:S01]  /*8890*/  FMUL R16, R47, R20 ;  /* 0x000000142f107220 */ /* 0x000fe20000400000 */
[----:B------:R-:W-:Y:S01]  /*88a0*/  FFMA R13, R49, R59, R13 ;  /* 0x0000003b310d7223 */ /* 0x000fe2000000000d */
[----:B------:R1:W-:Y:S01]  /*88b0*/  STS.128 [R100+0x6000], R4 ;  /* 0x0060000464007388 */ /* 0x0003e20000000c00 */
[--C-:B------:R-:W-:Y:S02]  /*88c0*/  HADD2.F32 R64, -RZ, R69.reuse.H0_H0 ;  /* 0x20000045ff407230 */ /* 0x100fe40000004100 */
[----:B------:R-:W-:Y:S01]  /*88d0*/  FMUL R17, R47, R21 ;  /* 0x000000152f117220 */ /* 0x000fe20000400000 */
[----:B------:R-:W-:Y:S01]  /*88e0*/  FFMA R14, R49, R60, R14 ;  /* 0x0000003c310e7223 */ /* 0x000fe2000000000e */
[----:B------:R-:W-:Y:S02]  /*88f0*/  HADD2.F32 R65, -RZ, R69.H1_H1 ;  /* 0x30000045ff417230 */ /* 0x000fe40000004100 */
[----:B------:R-:W-:Y:S01]  /*8900*/  FMUL R18, R47, R22 ;  /* 0x000000162f127220 */ /* 0x000fe20000400000 */
[----:B------:R-:W-:Y:S01]  /*8910*/  FFMA R19, R49, R61, R19 ;  /* 0x0000003d31137223 */ /* 0x000fe20000000013 */
        /* <DEDUP_REMOVED lines=11> */
[----:B------:R-:W-:Y:S01]  /*89d0*/  F2FP.F16.F32.PACK_AB R8, R10, R3 ;  /* 0x000000030a08723e */ /* 0x000fe200000000ff */
[----:B------:R-:W-:Y:S01]  /*89e0*/  FFMA R23, R49, R65, R23 ;  /* 0x0000004131177223 */ /* 0x000fe20000000017 */
[----:B------:R-:W-:Y:S01]  /*89f0*/  F2FP.F16.F32.PACK_AB R9, R15, R11 ;  /* 0x0000000b0f09723e */ /* 0x000fe200000000ff */
[--C-:B------:R-:W-:Y:S02]  /*8a00*/  HADD2.F32 R70, -RZ, R76.reuse.H0_H0 ;  /* 0x2000004cff467230 */ /* 0x100fe40000004100 */
[----:B------:R-:W-:Y:S01]  /*8a10*/  FMUL R27, R47, R27 ;  /* 0x0000001b2f1b7220 */ /* 0x000fe20000400000 */
[----:B------:R-:W-:Y:S01]  /*8a20*/  F2FP.F16.F32.PACK_AB R10, R13, R12 ;  /* 0x0000000c0d0a723e */ /* 0x000fe200000000ff */
[----:B------:R-:W-:Y:S01]  /*8a30*/  FFMA R20, R49, R66, R20 ;  /* 0x0000004231147223 */ /* 0x000fe20000000014 */
[----:B------:R-:W-:Y:S01]  /*8a40*/  F2FP.F16.F32.PACK_AB R11, R19, R14 ;  /* 0x0000000e130b723e */ /* 0x000fe200000000ff */
[----:B------:R-:W-:Y:S02]  /*8a50*/  HADD2.F32 R71, -RZ, R76.H1_H1 ;  /* 0x3000004cff477230 */ /* 0x000fe40000004100 */
[----:B------:R-:W-:Y:S01]  /*8a60*/  FMUL R24, R47, R28 ;  /* 0x0000001c2f187220 */ /* 0x000fe20000400000 */
[----:B------:R-:W-:Y:S01]  /*8a70*/  FFMA R21, R49, R67, R21 ;  /* 0x0000004331157223 */ /* 0x000fe20000000015 */
[--C-:B------:R-:W-:Y:S01]  /*8a80*/  HADD2.F32 R72, -RZ, R77.reuse.H0_H0 ;  /* 0x2000004dff487230 */ /* 0x100fe20000004100 */
[----:B------:R1:W-:Y:S01]  /*8a90*/  STS.128 [R99+0x6010], R8 ;  /* 0x0060100863007388 */ /* 0x0003e20000000c00 */
        /* <DEDUP_REMOVED lines=49> */
.L_x_131:
[----:B------:R-:W-:Y:S05]  /*8db0*/  BSYNC.RECONVERGENT B0 ;  /* 0x0000000000007941 */ /* 0x000fea0003800200 */
.L_x_130:
[----:B------:R-:W-:Y:S01]  /*8dc0*/  BAR.SYNC.DEFER_BLOCKING 0x1, 0x80 ;  /* 0x0042000000007b1d */ /* 0x000fe20000010000 */
[----:B------:R-:W-:Y:S01]  /*8dd0*/  UISETP.NE.AND UP0, UPT, UR49, -0x4, UPT ;  /* 0xfffffffc3100788c */ /* 0x000fe2000bf05270 */
[----:B------:R-:W-:Y:S08]  /*8de0*/  IADD3 R45, PT, PT, R45, 0x1, RZ ;  /* 0x000000012d2d7810 */ /* 0x000ff00007ffe0ff */
[----:B------:R-:W-:Y:S05]  /*8df0*/  BRA.U !UP0, `(.L_x_132) ;  /* 0x0000000108287547 */ /* 0x000fea000b800000 */
[----:B------:R-:W-:Y:S01]  /*8e00*/  ISETP.NE.AND P0, PT, R107, RZ, PT ;  /* 0x000000ff6b00720c */ /* 0x000fe20003f05270 */
[----:B------:R-:W-:Y:S01]  /*8e10*/  IMAD.U32 R2, RZ, RZ, UR51 ;  /* 0x00000033ff027e24 */ /* 0x000fe2000f8e00ff */
[----:B------:R-:W-:Y:S01]  /*8e20*/  UIADD3 UR51, UPT, UPT, UR51, 0x1, URZ ;  /* 0x0000000133337890 */ /* 0x000fe2000fffe0ff */
[----:B------:R-:W-:Y:S03]  /*8e30*/  IMAD.U32 R0, RZ, RZ, UR37 ;  /* 0x00000025ff007e24 */ /* 0x000fe6000f8e00ff */
[----:B------:R-:W-:Y:S04]  /*8e40*/  UISETP.NE.AND UP0, UPT, UR51, 0x4, UPT ;  /* 0x000000043300788c */ /* 0x000fe8000bf05270 */
[----:B------:R-:W-:Y:S03]  /*8e50*/  USEL UR51, UR51, URZ, UP0 ;  /* 0x000000ff33337287 */ /* 0x000fe60008000000 */
[----:B------:R-:W-:Y:S05]  /*8e60*/  @P0 LEA R2, R2, UR48, 0x3 ;  /* 0x0000003002020c11 */ /* 0x000fea000f8e18ff */
[----:B------:R-:W-:Y:S05]  /*8e70*/  @P0 VIADD R2, R2, 0x60 ;  /* 0x0000006002020836 */ /* 0x000fea0000000000 */
[----:B------:R-:W-:Y:S04]  /*8e80*/  @P0 PRMT R0, R0, 0x654, R2 ;  /* 0x0000065400000816 */ /* 0x000fe80000000002 */
[----:B------:R2:W-:Y:S03]  /*8e90*/  @P0 SYNCS.ARRIVE.TRANS64.RED.A1T0 RZ, [R0+URZ], RZ ;  /* 0x000000ff00ff09a7 */ /* 0x0005e600081004ff */
.L_x_132:
[----:B------:R-:W-:Y:S01]  /*8ea0*/  ISETP.NE.AND P2, PT, R103, RZ, PT ;  /* 0x000000ff6700720c */ /* 0x000fe20003f45270 */
[----:B------:R-:W-:Y:S01]  /*8eb0*/  UIADD3 UR49, UPT, UPT, UR49, 0x4, URZ ;  /* 0x0000000431317890 */ /* 0x000fe2000fffe0ff */
[----:B------:R-:W-:Y:S01]  /*8ec0*/  ISETP.NE.AND P0, PT, R105, 0x2, PT ;  /* 0x000000026900780c */ /* 0x000fe20003f05270 */
[----:B------:R-:W-:Y:S01]  /*8ed0*/  IMAD.IADD R20, R43, 0x1, R86 ;  /* 0x000000012b147824 */ /* 0x000fe200078e0256 */
[----:B------:R-:W-:Y:S01]  /*8ee0*/  ISETP.NE.AND P1, PT, R45, 0x4, PT ;  /* 0x000000042d00780c */ /* 0x000fe20003f25270 */
[----:B------:R-:W-:Y:S01]  /*8ef0*/  IMAD.IADD R21, R44, 0x1, R87 ;  /* 0x000000012c157824 */ /* 0x000fe200078e0257 */
[----:B------:R-:W-:Y:S02]  /*8f00*/  SEL R2, RZ, 0x1, P0 ;  /* 0x00000001ff027807 */ /* 0x000fe40000000000 */
[----:B--2---:R-:W-:Y:S02]  /*8f10*/  SEL R0, RZ, 0x1, P1 ;  /* 0x00000001ff007807 */ /* 0x004fe40000800000 */
[----:B------:R-:W-:Y:S02]  /*8f20*/  LOP3.LUT R95, R95, R2, RZ, 0x3c, !PT ;  /* 0x000000025f5f7212 */ /* 0x000fe400078e3cff */
[----:B------:R-:W-:Y:S02]  /*8f30*/  LOP3.LUT R96, R96, R0, RZ, 0x3c, !PT ;  /* 0x0000000060607212 */ /* 0x000fe400078e3cff */
[----:B------:R-:W-:Y:S02]  /*8f40*/  @P2 R2UR UR36, R94 ;  /* 0x000000005e2422ca */ /* 0x000fe400000e0000 */
[----:B------:R-:W-:Y:S02]  /*8f50*/  SEL R105, R105, RZ, P0 ;  /* 0x000000ff69697207 */ /* 0x000fe40000000000 */
[----:B------:R-:W-:Y:S01]  /*8f60*/  SEL R45, R45, RZ, P1 ;  /* 0x000000ff2d2d7207 */ /* 0x000fe20000800000 */
[----:B------:R-:W-:Y:S10]  /*8f70*/  @P2 BRA `(.L_x_133) ;  /* 0xffffffc000502947 */ /* 0x000ff4000383ffff */
[----:B------:R-:W-:-:S09]  /*8f80*/  UISETP.NE.AND UP0, UPT, UR50, URZ, UPT ;  /* 0x000000ff3200728c */ /* 0x000fd2000bf05270 */
[----:B------:R-:W-:Y:S05]  /*8f90*/  BRA.U !UP0, `(.L_x_134) ;  /* 0x0000000108487547 */ /* 0x000fea000b800000 */
[----:B------:R-:W2:Y:S02]  /*8fa0*/  LDCU.64 UR4, c[0x0][0x890] ;  /* 0x00011200ff0477ac */ /* 0x000ea40008000a00 */
[----:B--2---:R-:W-:-:S04]  /*8fb0*/  UISETP.NE.U32.AND UP0, UPT, UR4, URZ, UPT ;  /* 0x000000ff0400728c */ /* 0x004fc8000bf05070 */
[----:B------:R-:W-:-:S09]  /*8fc0*/  UISETP.NE.AND.EX UP0, UPT, UR5, URZ, UPT, UP0 ;  /* 0x000000ff0500728c */ /* 0x000fd2000bf05300 */
[----:B------:R-:W-:Y:S05]  /*8fd0*/  BRA.U UP0, `(.L_x_135) ;  /* 0x00000001000c7547 */ /* 0x000fea000b800000 */
[----:B------:R-:W-:-:S13]  /*8fe0*/  FSETP.NEU.AND P0, PT, R49, RZ, PT ;  /* 0x000000ff3100720b */ /* 0x000fda0003f0d000 */
[----:B------:R-:W-:Y:S05]  /*8ff0*/  @!P0 EXIT ;  /* 0x000000000000894d */ /* 0x000fea0003800000 */
[----:B------:R-:W-:Y:S05]  /*9000*/  BRA `(.L_x_134) ;  /* 0x00000000002c7947 */ /* 0x000fea0003800000 */
.L_x_135:
[----:B------:R-:W-:Y:S01]  /*9010*/  ISETP.NE.AND P0, PT, R104, RZ, PT ;  /* 0x000000ff6800720c */ /* 0x000fe20003f05270 */
[----:B------:R-:W-:-:S12]  /*9020*/  BSSY.RECONVERGENT B0, `(.L_x_134) ;  /* 0x0000009000007945 */ /* 0x000fd80003800200 */
[----:B------:R-:W-:Y:S05]  /*9030*/  @P0 BRA `(.L_x_136) ;  /* 0x0000000000140947 */ /* 0x000fea0003800000 */
[----:B------:R-:W2:Y:S02]  /*9040*/  LDCU.64 UR4, c[0x0][0x888] ;  /* 0x00011100ff0477ac */ /* 0x000ea40008000a00 */
[----:B--2---:R-:W-:-:S04]  /*9050*/  ISETP.NE.U32.AND P0, PT, RZ, UR4, PT ;  /* 0x00000004ff007c0c */ /* 0x004fc8000bf05070 */
[----:B------:R-:W-:-:S13]  /*9060*/  ISETP.NE.AND.EX P0, PT, RZ, UR5, PT, P0 ;  /* 0x00000005ff007c0c */ /* 0x000fda000bf05300 */
[----:B------:R-:W-:Y:S05]  /*9070*/  @!P0 EXIT ;  /* 0x000000000000894d */ /* 0x000fea0003800000 */
[----:B------:R-:W-:Y:S05]  /*9080*/  BRA `(.L_x_137) ;  /* 0x0000000000087947 */ /* 0x000fea0003800000 */
.L_x_136:
[----:B------:R-:W-:-:S13]  /*9090*/  FSETP.NEU.AND P0, PT, R49, RZ, PT ;  /* 0x000000ff3100720b */ /* 0x000fda0003f0d000 */
[----:B------:R-:W-:Y:S05]  /*90a0*/  @!P0 EXIT ;  /* 0x000000000000894d */ /* 0x000fea0003800000 */
.L_x_137:
[----:B------:R-:W-:Y:S05]  /*90b0*/  BSYNC.RECONVERGENT B0 ;  /* 0x0000000000007941 */ /* 0x000fea0003800200 */
.L_x_134:
[----:B------:R-:W-:Y:S01]  /*90c0*/  ULEA UR4, UR51, UR48, 0x3 ;  /* 0x0000003033047291 */ /* 0x000fe2000f8e18ff */
[----:B------:R-:W-:-:S04]  /*90d0*/  DEPBAR.LE SB0, 0x0 ;  /* 0x000080000000791a */ /* 0x000fc80000000000 */
[----:B------:R-:W-:-:S04]  /*90e0*/  UIADD3 UR4, UPT, UPT, UR4, 0x60, URZ ;  /* 0x0000006004047890 */ /* 0x000fc8000fffe0ff */
[----:B------:R-:W-:-:S09]  /*90f0*/  UPRMT UR4, UR37, 0x654, UR4 ;  /* 0x0000065425047896 */ /* 0x000fd20008000004 */
[----:B------:R-:W-:Y:S01]  /*9100*/  SYNCS.ARRIVE.TRANS64.RED.A1T0 RZ, [UR4], RZ ;  /* 0x000000ffffff79a7 */ /* 0x000fe20008100404 */
[----:B------:R-:W-:Y:S05]  /*9110*/  EXIT ;  /* 0x000000000000794d */ /* 0x000fea0003800000 */
.L_x_24:
[----:B--2---:R2:W4:Y:S02]  /*9120*/  SYNCS.PHASECHK.TRANS64.TRYWAIT P0, [R2+URZ+0x100], R3 ;  /* 0x00010003020075a7 */ /* 0x00452400080011ff */
[----:B----4-:R-:W-:Y:S05]  /*9130*/  @!P0 NANOSLEEP.SYNCS 0x989680 ;  /* 0x009896800000895d */ /* 0x010fea0003900000 */
[----:B------:R-:W4:Y:S02]  /*9140*/  @!P0 SYNCS.PHASECHK.TRANS64 P0, [R2+URZ+0x100], R3 ;  /* 0x00010003020085a7 */ /* 0x000f2400080010ff */
[----:B----4-:R-:W-:Y:S05]  /*9150*/  @!P0 BRA `(.L_x_24) ;  /* 0xfffffffc00f08947 */ /* 0x010fea000383ffff */
[----:B------:R-:W-:Y:S05]  /*9160*/  BRA `(.L_x_138) ;  /* 0xffffff8400dc7947 */ /* 0x000fea000383ffff */
.L_x_27:
[----:B-1----:R-:W-:-:S07]  /*9170*/  MOV R2, UR33 ;  /* 0x0000002100027c02 */ /* 0x002fce0008000f00 */
.L_x_139:
[----:B-1----:R1:W2:Y:S02]  /*9180*/  SYNCS.PHASECHK.TRANS64.TRYWAIT P0, [R2+URZ+0x20], R4 ;  /* 0x00002004020075a7 */ /* 0x0022a400080011ff */
[----:B--2---:R-:W-:Y:S05]  /*9190*/  @!P0 NANOSLEEP.SYNCS 0x989680 ;  /* 0x009896800000895d */ /* 0x004fea0003900000 */
[----:B------:R-:W2:Y:S02]  /*91a0*/  @!P0 SYNCS.PHASECHK.TRANS64 P0, [R2+URZ+0x20], R4 ;  /* 0x00002004020085a7 */ /* 0x000ea400080010ff */
[----:B--2---:R-:W-:Y:S05]  /*91b0*/  @!P0 BRA `(.L_x_139) ;  /* 0xfffffffc00f08947 */ /* 0x004fea000383ffff */
[----:B------:R-:W-:Y:S05]  /*91c0*/  BRA `(.L_x_26) ;  /* 0xffffff8800307947 */ /* 0x000fea000383ffff */
.L_x_34:
[----:B-1----:R-:W-:-:S07]  /*91d0*/  MOV R2, UR25 ;  /* 0x0000001900027c02 */ /* 0x002fce0008000f00 */
.L_x_140:
[----:B-1----:R1:W2:Y:S02]  /*91e0*/  SYNCS.PHASECHK.TRANS64.TRYWAIT P0, [R2+URZ+0x20], R4 ;  /* 0x00002004020075a7 */ /* 0x0022a400080011ff */
[----:B--2---:R-:W-:Y:S05]  /*91f0*/  @!P0 NANOSLEEP.SYNCS 0x989680 ;  /* 0x009896800000895d */ /* 0x004fea0003900000 */
[----:B------:R-:W2:Y:S02]  /*9200*/  @!P0 SYNCS.PHASECHK.TRANS64 P0, [R2+URZ+0x20], R4 ;  /* 0x00002004020085a7 */ /* 0x000ea400080010ff */
[----:B--2---:R-:W-:Y:S05]  /*9210*/  @!P0 BRA `(.L_x_140) ;  /* 0xfffffffc00f08947 */ /* 0x004fea000383ffff */
[----:B------:R-:W-:Y:S05]  /*9220*/  BRA `(.L_x_33) ;  /* 0xffffff8c00087947 */ /* 0x000fea000383ffff */
.L_x_39:
[----:B-1----:R1:W2:Y:S02]  /*9230*/  SYNCS.PHASECHK.TRANS64.TRYWAIT P0, [R2+URZ+0x90], R3 ;  /* 0x00009003020075a7 */ /* 0x0022a400080011ff */
[----:B--2---:R-:W-:Y:S05]  /*9240*/  @!P0 NANOSLEEP.SYNCS 0x989680 ;  /* 0x009896800000895d */ /* 0x004fea0003900000 */
[----:B------:R-:W2:Y:S02]  /*9250*/  @!P0 SYNCS.PHASECHK.TRANS64 P0, [R2+URZ+0x90], R3 ;  /* 0x00009003020085a7 */ /* 0x000ea400080010ff */
[----:B--2---:R-:W-:Y:S05]  /*9260*/  @!P0 BRA `(.L_x_39) ;  /* 0xfffffffc00f08947 */ /* 0x004fea000383ffff */
[----:B------:R-:W-:Y:S05]  /*9270*/  BRA `(.L_x_141) ;  /* 0xffffff8c00c47947 */ /* 0x000fea000383ffff */
.L_x_43:
[----:B---3--:R-:W-:-:S07]  /*9280*/  MOV R0, UR4 ;  /* 0x0000000400007c02 */ /* 0x008fce0008000f00 */
.L_x_142:
[----:B-1----:R1:W2:Y:S02]  /*9290*/  SYNCS.PHASECHK.TRANS64.TRYWAIT P0, [R0+URZ], R2 ;  /* 0x00000002000075a7 */ /* 0x0022a400080011ff */
[----:B--2---:R-:W-:Y:S05]  /*92a0*/  @!P0 NANOSLEEP.SYNCS 0x989680 ;  /* 0x009896800000895d */ /* 0x004fea0003900000 */
[----:B------:R-:W2:Y:S02]  /*92b0*/  @!P0 SYNCS.PHASECHK.TRANS64 P0, [R0+URZ], R2 ;  /* 0x00000002000085a7 */ /* 0x000ea400080010ff */
[----:B--2---:R-:W-:Y:S05]  /*92c0*/  @!P0 BRA `(.L_x_142) ;  /* 0xfffffffc00f08947 */ /* 0x004fea000383ffff */
[----:B------:R-:W-:Y:S05]  /*92d0*/  BRA `(.L_x_143) ;  /* 0xffffff9400347947 */ /* 0x000fea000383ffff */
.L_x_44:
[----:B---3--:R-:W-:-:S07]  /*92e0*/  MOV R0, UR4 ;  /* 0x0000000400007c02 */ /* 0x008fce0008000f00 */
.L_x_144:
[----:B-1----:R1:W2:Y:S02]  /*92f0*/  SYNCS.PHASECHK.TRANS64.TRYWAIT P0, [R0+URZ], R3 ;  /* 0x00000003000075a7 */ /* 0x0022a400080011ff */
[----:B--2---:R-:W-:Y:S05]  /*9300*/  @!P0 NANOSLEEP.SYNCS 0x989680 ;  /* 0x009896800000895d */ /* 0x004fea0003900000 */
[----:B------:R-:W2:Y:S02]  /*9310*/  @!P0 SYNCS.PHASECHK.TRANS64 P0, [R0+URZ], R3 ;  /* 0x00000003000085a7 */ /* 0x000ea400080010ff */
[----:B--2---:R-:W-:Y:S05]  /*9320*/  @!P0 BRA `(.L_x_144) ;  /* 0xfffffffc00f08947 */ /* 0x004fea000383ffff */
[----:B------:R-:W-:Y:S05]  /*9330*/  BRA `(.L_x_145) ;  /* 0xffffff9400407947 */ /* 0x000fea000383ffff */
.L_x_45:
[----:B---3--:R-:W-:-:S07]  /*9340*/  MOV R0, UR4 ;  /* 0x0000000400007c02 */ /* 0x008fce0008000f00 */
.L_x_146:
[----:B-1----:R1:W2:Y:S02]  /*9350*/  SYNCS.PHASECHK.TRANS64.TRYWAIT P0, [R0+URZ], R3 ;  /* 0x00000003000075a7 */ /* 0x0022a400080011ff */
[----:B--2---:R-:W-:Y:S05]  /*9360*/  @!P0 NANOSLEEP.SYNCS 0x989680 ;  /* 0x009896800000895d */ /* 0x004fea0003900000 */
[----:B------:R-:W2:Y:S02]  /*9370*/  @!P0 SYNCS.PHASECHK.TRANS64 P0, [R0+URZ], R3 ;  /* 0x00000003000085a7 */ /* 0x000ea400080010ff */
[----:B--2---:R-:W-:Y:S05]  /*9380*/  @!P0 BRA `(.L_x_146) ;  /* 0xfffffffc00f08947 */ /* 0x004fea000383ffff */
[----:B------:R-:W-:Y:S05]  /*9390*/  BRA `(.L_x_147) ;  /* 0xffffff94004c7947 */ /* 0x000fea000383ffff */
.L_x_48:
[----:B-1----:R1:W2:Y:S02]  /*93a0*/  SYNCS.PHASECHK.TRANS64.TRYWAIT P0, [R0+URZ+0xf0], R4 ;  /* 0x0000f004000075a7 */ /* 0x0022a400080011ff */
[----:B--2---:R-:W-:Y:S05]  /*93b0*/  @!P0 NANOSLEEP.SYNCS 0x989680 ;  /* 0x009896800000895d */ /* 0x004fea0003900000 */
[----:B------:R-:W2:Y:S02]  /*93c0*/  @!P0 SYNCS.PHASECHK.TRANS64 P0, [R0+URZ+0xf0], R4 ;  /* 0x0000f004000085a7 */ /* 0x000ea400080010ff */
[----:B--2---:R-:W-:Y:S05]  /*93d0*/  @!P0 BRA `(.L_x_48) ;  /* 0xfffffffc00f08947 */ /* 0x004fea000383ffff */
[----:B------:R-:W-:Y:S05]  /*93e0*/  BRA `(.L_x_148) ;  /* 0xffffff9400ac7947 */ /* 0x000fea000383ffff */
.L_x_49:
[----:B------:R-:W-:-:S07]  /*93f0*/  MOV R0, UR5 ;  /* 0x0000000500007c02 */ /* 0x000fce0008000f00 */
.L_x_149:
[----:B-1----:R1:W2:Y:S02]  /*9400*/  SYNCS.PHASECHK.TRANS64.TRYWAIT P0, [R0+URZ+0xa0], R5 ;  /* 0x0000a005000075a7 */ /* 0x0022a400080011ff */
[----:B--2---:R-:W-:Y:S05]  /*9410*/  @!P0 NANOSLEEP.SYNCS 0x989680 ;  /* 0x009896800000895d */ /* 0x004fea0003900000 */
[----:B------:R-:W2:Y:S02]  /*9420*/  @!P0 SYNCS.PHASECHK.TRANS64 P0, [R0+URZ+0xa0], R5 ;  /* 0x0000a005000085a7 */ /* 0x000ea400080010ff */
[----:B--2---:R-:W-:Y:S05]  /*9430*/  @!P0 BRA `(.L_x_149) ;  /* 0xfffffffc00f08947 */ /* 0x004fea000383ffff */
[----:B------:R-:W-:Y:S05]  /*9440*/  BRA `(.L_x_150) ;  /* 0xffffff9400bc7947 */ /* 0x000fea000383ffff */
.L_x_50:
[----:B-1----:R1:W2:Y:S02]  /*9450*/  SYNCS.PHASECHK.TRANS64.TRYWAIT P1, [R0+URZ+0x90], R4 ;  /* 0x00009004000075a7 */ /* 0x0022a400080211ff */
[----:B--2---:R-:W-:Y:S05]  /*9460*/  @!P1 NANOSLEEP.SYNCS 0x989680 ;  /* 0x009896800000995d */ /* 0x004fea0003900000 */
[----:B------:R-:W2:Y:S02]  /*9470*/  @!P1 SYNCS.PHASECHK.TRANS64 P1, [R0+URZ+0x90], R4 ;  /* 0x00009004000095a7 */ /* 0x000ea400080210ff */
[----:B--2---:R-:W-:Y:S05]  /*9480*/  @!P1 BRA `(.L_x_50) ;  /* 0xfffffffc00f09947 */ /* 0x004fea000383ffff */
[----:B------:R-:W-:Y:S05]  /*9490*/  BRA `(.L_x_151) ;  /* 0xffffff9400ec7947 */ /* 0x000fea000383ffff */
.L_x_53:
[----:B------:R-:W-:-:S07]  /*94a0*/  MOV R0, UR5 ;  /* 0x0000000500007c02 */ /* 0x000fce0008000f00 */
.L_x_152:
[----:B-1----:R1:W2:Y:S02]  /*94b0*/  SYNCS.PHASECHK.TRANS64.TRYWAIT P0, [R0+URZ+0xa0], R2 ;  /* 0x0000a002000075a7 */ /* 0x0022a400080011ff */
[----:B--2---:R-:W-:Y:S05]  /*94c0*/  @!P0 NANOSLEEP.SYNCS 0x989680 ;  /* 0x009896800000895d */ /* 0x004fea0003900000 */
[----:B------:R-:W2:Y:S02]  /*94d0*/  @!P0 SYNCS.PHASECHK.TRANS64 P0, [R0+URZ+0xa0], R2 ;  /* 0x0000a002000085a7 */ /* 0x000ea400080010ff */
[----:B--2---:R-:W-:Y:S05]  /*94e0*/  @!P0 BRA `(.L_x_152) ;  /* 0xfffffffc00f08947 */ /* 0x004fea000383ffff */
[----:B------:R-:W-:Y:S05]  /*94f0*/  BRA `(.L_x_52) ;  /* 0xffffff9800407947 */ /* 0x000fea000383ffff */
.L_x_60:
[----:B-1----:R1:W2:Y:S02]  /*9500*/  SYNCS.PHASECHK.TRANS64.TRYWAIT P1, [R0+URZ+0x90], R2 ;  /* 0x00009002000075a7 */ /* 0x0022a400080211ff */
[----:B--2---:R-:W-:Y:S05]  /*9510*/  @!P1 NANOSLEEP.SYNCS 0x989680 ;  /* 0x009896800000995d */ /* 0x004fea0003900000 */
[----:B------:R-:W2:Y:S02]  /*9520*/  @!P1 SYNCS.PHASECHK.TRANS64 P1, [R0+URZ+0x90], R2 ;  /* 0x00009002000095a7 */ /* 0x000ea400080210ff */
[----:B--2---:R-:W-:Y:S05]  /*9530*/  @!P1 BRA `(.L_x_60) ;  /* 0xfffffffc00f09947 */ /* 0x004fea000383ffff */
[----:B------:R-:W-:Y:S05]  /*9540*/  BRA `(.L_x_153) ;  /* 0xffffff9c00b47947 */ /* 0x000fea000383ffff */
.L_x_61:
[----:B------:R-:W-:-:S07]  /*9550*/  MOV R2, UR7 ;  /* 0x0000000700027c02 */ /* 0x000fce0008000f00 */
.L_x_154:
[----:B-1----:R1:W2:Y:S02]  /*9560*/  SYNCS.PHASECHK.TRANS64.TRYWAIT P0, [R2+URZ+0xd0], R0 ;  /* 0x0000d000020075a7 */ /* 0x0022a400080011ff */
[----:B--2---:R-:W-:Y:S05]  /*9570*/  @!P0 NANOSLEEP.SYNCS 0x989680 ;  /* 0x009896800000895d */ /* 0x004fea0003900000 */
[----:B------:R-:W2:Y:S02]  /*9580*/  @!P0 SYNCS.PHASECHK.TRANS64 P0, [R2+URZ+0xd0], R0 ;  /* 0x0000d000020085a7 */ /* 0x000ea400080010ff */
[----:B--2---:R-:W-:Y:S05]  /*9590*/  @!P0 BRA `(.L_x_154) ;  /* 0xfffffffc00f08947 */ /* 0x004fea000383ffff */
[----:B------:R-:W-:Y:S05]  /*95a0*/  BRA `(.L_x_155) ;  /* 0xffffff9c00ec7947 */ /* 0x000fea000383ffff */
.L_x_64:
[----:B------:R-:W-:Y:S07]  /*95b0*/  MOV R0, UR6 ;  /* 0x0000000600007c02 */ /* 0x000fee0008000f00 */
.L_x_156:
[----:B-1----:R1:W2:Y:S02]  /*95c0*/  SYNCS.PHASECHK.TRANS64.TRYWAIT P0, [R0+URZ], R2 ;  /* 0x00000002000075a7 */ /* 0x0022a400080011ff */
[----:B--2---:R-:W-:Y:S05]  /*95d0*/  @!P0 NANOSLEEP.SYNCS 0x989680 ;  /* 0x009896800000895d */ /* 0x004fea0003900000 */
[----:B------:R-:W2:Y:S02]  /*95e0*/  @!P0 SYNCS.PHASECHK.TRANS64 P0, [R0+URZ], R2 ;  /* 0x00000002000085a7 */ /* 0x000ea400080010ff */
[----:B--2---:R-:W-:Y:S05]  /*95f0*/  @!P0 BRA `(.L_x_156) ;  /* 0xfffffffc00f08947 */ /* 0x004fea000383ffff */
[----:B------:R-:W-:Y:S05]  /*9600*/  BRA `(.L_x_63) ;  /* 0xffffffa000087947 */ /* 0x000fea000383ffff */
.L_x_67:
[----:B------:R-:W-:-:S07]  /*9610*/  MOV R0, UR6 ;  /* 0x0000000600007c02 */ /* 0x000fce0008000f00 */
.L_x_157:
[----:B--2---:R2:W4:Y:S02]  /*9620*/  SYNCS.PHASECHK.TRANS64.TRYWAIT P0, [R0+URZ], R2 ;  /* 0x00000002000075a7 */ /* 0x00452400080011ff */
[----:B----4-:R-:W-:Y:S05]  /*9630*/  @!P0 NANOSLEEP.SYNCS 0x989680 ;  /* 0x009896800000895d */ /* 0x010fea0003900000 */
[----:B------:R-:W4:Y:S02]  /*9640*/  @!P0 SYNCS.PHASECHK.TRANS64 P0, [R0+URZ], R2 ;  /* 0x00000002000085a7 */ /* 0x000f2400080010ff */
[----:B----4-:R-:W-:Y:S05]  /*9650*/  @!P0 BRA `(.L_x_157) ;  /* 0xfffffffc00f08947 */ /* 0x010fea000383ffff */
[----:B------:R-:W-:Y:S05]  /*9660*/  BRA `(.L_x_158) ;  /* 0xffffffa000e47947 */ /* 0x000fea000383ffff */
.L_x_68:
[----:B------:R-:W-:-:S07]  /*9670*/  MOV R0, UR6 ;  /* 0x0000000600007c02 */ /* 0x000fce0008000f00 */
.L_x_159:
[----:B-1----:R1:W2:Y:S02]  /*9680*/  SYNCS.PHASECHK.TRANS64.TRYWAIT P0, [R0+URZ], R3 ;  /* 0x00000003000075a7 */ /* 0x0022a400080011ff */
[----:B--2---:R-:W-:Y:S05]  /*9690*/  @!P0 NANOSLEEP.SYNCS 0x989680 ;  /* 0x009896800000895d */ /* 0x004fea0003900000 */
[----:B------:R-:W2:Y:S02]  /*96a0*/  @!P0 SYNCS.PHASECHK.TRANS64 P0, [R0+URZ], R3 ;  /* 0x00000003000085a7 */ /* 0x000ea400080010ff */
[----:B--2---:R-:W-:Y:S05]  /*96b0*/  @!P0 BRA `(.L_x_159) ;  /* 0xfffffffc00f08947 */ /* 0x004fea000383ffff */
[----:B------:R-:W-:Y:S05]  /*96c0*/  BRA `(.L_x_160) ;  /* 0xffffffa000f07947 */ /* 0x000fea000383ffff */
.L_x_69:
[----:B------:R-:W-:-:S07]  /*96d0*/  MOV R0, UR6 ;  /* 0x0000000600007c02 */ /* 0x000fce0008000f00 */
.L_x_161:
[----:B-1----:R1:W2:Y:S02]  /*96e0*/  SYNCS.PHASECHK.TRANS64.TRYWAIT P0, [R0+URZ], R3 ;  /* 0x00000003000075a7 */ /* 0x0022a400080011ff */
[----:B--2---:R-:W-:Y:S05]  /*96f0*/  @!P0 NANOSLEEP.SYNCS 0x989680 ;  /* 0x009896800000895d */ /* 0x004fea0003900000 */
[----:B------:R-:W2:Y:S02]  /*9700*/  @!P0 SYNCS.PHASECHK.TRANS64 P0, [R0+URZ], R3 ;  /* 0x00000003000085a7 */ /* 0x000ea400080010ff */
[----:B--2---:R-:W-:Y:S05]  /*9710*/  @!P0 BRA `(.L_x_161) ;  /* 0xfffffffc00f08947 */ /* 0x004fea000383ffff */
[----:B------:R-:W-:Y:S05]  /*9720*/  BRA `(.L_x_162) ;  /* 0xffffffa000fc7947 */ /* 0x000fea000383ffff */
.L_x_70:
[----:B-1----:R-:W-:-:S07]  /*9730*/  MOV R0, UR7 ;  /* 0x0000000700007c02 */ /* 0x002fce0008000f00 */
.L_x_163:
[----:B-1----:R1:W2:Y:S02]  /*9740*/  SYNCS.PHASECHK.TRANS64.TRYWAIT P0, [R0+URZ], R2 ;  /* 0x00000002000075a7 */ /* 0x0022a400080011ff */
[----:B--2---:R-:W-:Y:S05]  /*9750*/  @!P0 NANOSLEEP.SYNCS 0x989680 ;  /* 0x009896800000895d */ /* 0x004fea0003900000 */
[----:B------:R-:W2:Y:S02]  /*9760*/  @!P0 SYNCS.PHASECHK.TRANS64 P0, [R0+URZ], R2 ;  /* 0x00000002000085a7 */ /* 0x000ea400080010ff */
[----:B--2---:R-:W-:Y:S05]  /*9770*/  @!P0 BRA `(.L_x_163) ;  /* 0xfffffffc00f08947 */ /* 0x004fea000383ffff */
[----:B------:R-:W-:Y:S05]  /*9780*/  BRA `(.L_x_164) ;  /* 0xffffffa400087947 */ /* 0x000fea000383ffff */
.L_x_75:
[----:B--2---:R2:W3:Y:S02]  /*9790*/  SYNCS.PHASECHK.TRANS64.TRYWAIT P0, [R0+URZ+0x90], R2 ;  /* 0x00009002000075a7 */ /* 0x0044e400080011ff */
[----:B---3--:R-:W-:Y:S05]  /*97a0*/  @!P0 NANOSLEEP.SYNCS 0x989680 ;  /* 0x009896800000895d */ /* 0x008fea0003900000 */
[----:B------:R-:W3:Y:S02]  /*97b0*/  @!P0 SYNCS.PHASECHK.TRANS64 P0, [R0+URZ+0x90], R2 ;  /* 0x00009002000085a7 */ /* 0x000ee400080010ff */
[----:B---3--:R-:W-:Y:S05]  /*97c0*/  @!P0 BRA `(.L_x_75) ;  /* 0xfffffffc00f08947 */ /* 0x008fea000383ffff */
[----:B------:R-:W-:Y:S05]  /*97d0*/  BRA `(.L_x_165) ;  /* 0xffffffa800047947 */ /* 0x000fea000383ffff */
.L_x_78:
[----:B------:R-:W-:Y:S07]  /*97e0*/  MOV R0, UR4 ;  /* 0x0000000400007c02 */ /* 0x000fee0008000f00 */
.L_x_166:
[----:B--2---:R2:W3:Y:S02]  /*97f0*/  SYNCS.PHASECHK.TRANS64.TRYWAIT P0, [R0+URZ+0x88], R2 ;  /* 0x00008802000075a7 */ /* 0x0044e400080011ff */
[----:B---3--:R-:W-:Y:S05]  /*9800*/  @!P0 NANOSLEEP.SYNCS 0x989680 ;  /* 0x009896800000895d */ /* 0x008fea0003900000 */
[----:B------:R-:W3:Y:S02]  /*9810*/  @!P0 SYNCS.PHASECHK.TRANS64 P0, [R0+URZ+0x88], R2 ;  /* 0x00008802000085a7 */ /* 0x000ee400080010ff */
[----:B---3--:R-:W-:Y:S05]  /*9820*/  @!P0 BRA `(.L_x_166) ;  /* 0xfffffffc00f08947 */ /* 0x008fea000383ffff */
[----:B------:R-:W-:Y:S05]  /*9830*/  BRA `(.L_x_77) ;  /* 0xffffffa800e47947 */ /* 0x000fea000383ffff */
.L_x_81:
[----:B------:R-:W-:Y:S07]  /*9840*/  MOV R0, UR4 ;  /* 0x0000000400007c02 */ /* 0x000fee0008000f00 */
.L_x_167:
[----:B-1----:R1:W2:Y:S02]  /*9850*/  SYNCS.PHASECHK.TRANS64.TRYWAIT P0, [R0+URZ+0x60], R20 ;  /* 0x00006014000075a7 */ /* 0x0022a400080011ff */
[----:B--2---:R-:W-:Y:S05]  /*9860*/  @!P0 NANOSLEEP.SYNCS 0x989680 ;  /* 0x009896800000895d */ /* 0x004fea0003900000 */
[----:B------:R-:W2:Y:S02]  /*9870*/  @!P0 SYNCS.PHASECHK.TRANS64 P0, [R0+URZ+0x60], R20 ;  /* 0x00006014000085a7 */ /* 0x000ea400080010ff */
[----:B--2---:R-:W-:Y:S05]  /*9880*/  @!P0 BRA `(.L_x_167) ;  /* 0xfffffffc00f08947 */ /* 0x004fea000383ffff */
[----:B------:R-:W-:Y:S05]  /*9890*/  BRA `(.L_x_168) ;  /* 0xffffffac00607947 */ /* 0x000fea000383ffff */
.L_x_82:
[----:B------:R-:W-:Y:S07]  /*98a0*/  MOV R0, UR4 ;  /* 0x0000000400007c02 */ /* 0x000fee0008000f00 */
.L_x_169:
[----:B-1----:R1:W2:Y:S02]  /*98b0*/  SYNCS.PHASECHK.TRANS64.TRYWAIT P0, [R0+URZ+0x68], R20 ;  /* 0x00006814000075a7 */ /* 0x0022a400080011ff */
[----:B--2---:R-:W-:Y:S05]  /*98c0*/  @!P0 NANOSLEEP.SYNCS 0x989680 ;  /* 0x009896800000895d */ /* 0x004fea0003900000 */
[----:B------:R-:W2:Y:S02]  /*98d0*/  @!P0 SYNCS.PHASECHK.TRANS64 P0, [R0+URZ+0x68], R20 ;  /* 0x00006814000085a7 */ /* 0x000ea400080010ff */
[----:B--2---:R-:W-:Y:S05]  /*98e0*/  @!P0 BRA `(.L_x_169) ;  /* 0xfffffffc00f08947 */ /* 0x004fea000383ffff */
[----:B------:R-:W-:Y:S05]  /*98f0*/  BRA `(.L_x_170) ;  /* 0xffffffac00987947 */ /* 0x000fea000383ffff */
.L_x_83:
[----:B------:R-:W-:Y:S07]  /*9900*/  MOV R0, UR4 ;  /* 0x0000000400007c02 */ /* 0x000fee0008000f00 */
.L_x_171:
[----:B-1----:R1:W2:Y:S02]  /*9910*/  SYNCS.PHASECHK.TRANS64.TRYWAIT P0, [R0+URZ+0x70], R20 ;  /* 0x00007014000075a7 */ /* 0x0022a400080011ff */
[----:B--2---:R-:W-:Y:S05]  /*9920*/  @!P0 NANOSLEEP.SYNCS 0x989680 ;  /* 0x009896800000895d */ /* 0x004fea0003900000 */
[----:B------:R-:W2:Y:S02]  /*9930*/  @!P0 SYNCS.PHASECHK.TRANS64 P0, [R0+URZ+0x70], R20 ;  /* 0x00007014000085a7 */ /* 0x000ea400080010ff */
[----:B--2---:R-:W-:Y:S05]  /*9940*/  @!P0 BRA `(.L_x_171) ;  /* 0xfffffffc00f08947 */ /* 0x004fea000383ffff */
[----:B------:R-:W-:Y:S05]  /*9950*/  BRA `(.L_x_172) ;  /* 0xffffffac00dc7947 */ /* 0x000fea000383ffff */
.L_x_84:
[----:B------:R-:W-:Y:S07]  /*9960*/  MOV R0, UR4 ;  /* 0x0000000400007c02 */ /* 0x000fee0008000f00 */
.L_x_173:
[----:B-1----:R1:W2:Y:S02]  /*9970*/  SYNCS.PHASECHK.TRANS64.TRYWAIT P0, [R0+URZ+0x78], R20 ;  /* 0x00007814000075a7 */ /* 0x0022a400080011ff */
[----:B--2---:R-:W-:Y:S05]  /*9980*/  @!P0 NANOSLEEP.SYNCS 0x989680 ;  /* 0x009896800000895d */ /* 0x004fea0003900000 */
[----:B------:R-:W2:Y:S02]  /*9990*/  @!P0 SYNCS.PHASECHK.TRANS64 P0, [R0+URZ+0x78], R20 ;  /* 0x00007814000085a7 */ /* 0x000ea400080010ff */
[----:B--2---:R-:W-:Y:S05]  /*99a0*/  @!P0 BRA `(.L_x_173) ;  /* 0xfffffffc00f08947 */ /* 0x004fea000383ffff */
[----:B------:R-:W-:Y:S05]  /*99b0*/  BRA `(.L_x_174) ;  /* 0xffffffb000607947 */ /* 0x000fea000383ffff */
.L_x_86:
[----:B------:R-:W-:-:S07]  /*99c0*/  MOV R0, UR4 ;  /* 0x0000000400007c02 */ /* 0x000fce0008000f00 */
.L_x_175:
[----:B-1----:R1:W3:Y:S02]  /*99d0*/  SYNCS.PHASECHK.TRANS64.TRYWAIT P0, [R0+URZ+0x60], R2 ;  /* 0x00006002000075a7 */ /* 0x0022e400080011ff */
[----:B---3--:R-:W-:Y:S05]  /*99e0*/  @!P0 NANOSLEEP.SYNCS 0x989680 ;  /* 0x009896800000895d */ /* 0x008fea0003900000 */
[----:B------:R-:W3:Y:S02]  /*99f0*/  @!P0 SYNCS.PHASECHK.TRANS64 P0, [R0+URZ+0x60], R2 ;  /* 0x00006002000085a7 */ /* 0x000ee400080010ff */
[----:B---3--:R-:W-:Y:S05]  /*9a00*/  @!P0 BRA `(.L_x_175) ;  /* 0xfffffffc00f08947 */ /* 0x008fea000383ffff */
[----:B------:R-:W-:Y:S05]  /*9a10*/  BRA `(.L_x_176) ;  /* 0xffffffb000d07947 */ /* 0x000fea000383ffff */
.L_x_87:
[----:B-1----:R-:W-:-:S07]  /*9a20*/  MOV R0, UR4 ;  /* 0x0000000400007c02 */ /* 0x002fce0008000f00 */
.L_x_177:
[----:B-1----:R1:W3:Y:S02]  /*9a30*/  SYNCS.PHASECHK.TRANS64.TRYWAIT P0, [R0+URZ+0x68], R2 ;  /* 0x00006802000075a7 */ /* 0x0022e400080011ff */
[----:B---3--:R-:W-:Y:S05]  /*9a40*/  @!P0 NANOSLEEP.SYNCS 0x989680 ;  /* 0x009896800000895d */ /* 0x008fea0003900000 */
[----:B------:R-:W3:Y:S02]  /*9a50*/  @!P0 SYNCS.PHASECHK.TRANS64 P0, [R0+URZ+0x68], R2 ;  /* 0x00006802000085a7 */ /* 0x000ee400080010ff */
[----:B---3--:R-:W-:Y:S05]  /*9a60*/  @!P0 BRA `(.L_x_177) ;  /* 0xfffffffc00f08947 */ /* 0x008fea000383ffff */
[----:B------:R-:W-:Y:S05]  /*9a70*/  BRA `(.L_x_178) ;  /* 0xffffffb000c07947 */ /* 0x000fea000383ffff */
.L_x_88:
[----:B-1----:R-:W-:-:S07]  /*9a80*/  MOV R0, UR4 ;  /* 0x0000000400007c02 */ /* 0x002fce0008000f00 */
.L_x_179:
[----:B-1----:R1:W3:Y:S02]  /*9a90*/  SYNCS.PHASECHK.TRANS64.TRYWAIT P0, [R0+URZ+0x70], R2 ;  /* 0x00007002000075a7 */ /* 0x0022e400080011ff */
[----:B---3--:R-:W-:Y:S05]  /*9aa0*/  @!P0 NANOSLEEP.SYNCS 0x989680 ;  /* 0x009896800000895d */ /* 0x008fea0003900000 */
[----:B------:R-:W3:Y:S02]  /*9ab0*/  @!P0 SYNCS.PHASECHK.TRANS64 P0, [R0+URZ+0x70], R2 ;  /* 0x00007002000085a7 */ /* 0x000ee400080010ff */
[----:B---3--:R-:W-:Y:S05]  /*9ac0*/  @!P0 BRA `(.L_x_179) ;  /* 0xfffffffc00f08947 */ /* 0x008fea000383ffff */
[----:B------:R-:W-:Y:S05]  /*9ad0*/  BRA `(.L_x_180) ;  /* 0xffffffb000b07947 */ /* 0x000fea000383ffff */
.L_x_90:
[----:B--2---:R2:W4:Y:S02]  /*9ae0*/  SYNCS.PHASECHK.TRANS64.TRYWAIT P0, [R0+URZ+0x90], R2 ;  /* 0x00009002000075a7 */ /* 0x00452400080011ff */
[----:B----4-:R-:W-:Y:S05]  /*9af0*/  @!P0 NANOSLEEP.SYNCS 0x989680 ;  /* 0x009896800000895d */ /* 0x010fea0003900000 */
[----:B------:R-:W4:Y:S02]  /*9b00*/  @!P0 SYNCS.PHASECHK.TRANS64 P0, [R0+URZ+0x90], R2 ;  /* 0x00009002000085a7 */ /* 0x000f2400080010ff */
[----:B----4-:R-:W-:Y:S05]  /*9b10*/  @!P0 BRA `(.L_x_90) ;  /* 0xfffffffc00f08947 */ /* 0x010fea000383ffff */
[----:B------:R-:W-:Y:S05]  /*9b20*/  BRA `(.L_x_181) ;  /* 0xffffffb400787947 */ /* 0x000fea000383ffff */
.L_x_101:
[----:B-1----:R-:W-:Y:S04]  /*9b30*/  MOV R2, UR48 ;  /* 0x0000003000027c02 */ /* 0x002fe80008000f00 */
[----:B------:R1:W3:Y:S03]  /*9b40*/  SYNCS.PHASECHK.TRANS64.TRYWAIT P1, [R2+URZ+0x40], R3 ;  /* 0x00004003020075a7 */ /* 0x0002e600080211ff */
[----:B---3--:R-:W-:Y:S05]  /*9b50*/  @!P1 NANOSLEEP.SYNCS 0x989680 ;  /* 0x009896800000995d */ /* 0x008fea0003900000 */
[----:B------:R-:W3:Y:S02]  /*9b60*/  @!P1 SYNCS.PHASECHK.TRANS64 P1, [R2+URZ+0x40], R3 ;  /* 0x00004003020095a7 */ /* 0x000ee400080210ff */
[----:B---3--:R-:W-:Y:S05]  /*9b70*/  @!P1 BRA `(.L_x_101) ;  /* 0xfffffffc00ec9947 */ /* 0x008fea000383ffff */
[----:B------:R-:W-:Y:S05]  /*9b80*/  BRA `(.L_x_100) ;  /* 0xffffffc000847947 */ /* 0x000fea000383ffff */
.L_x_103:
[----:B-1----:R1:W4:Y:S02]  /*9b90*/  SYNCS.PHASECHK.TRANS64.TRYWAIT P0, [R64+URZ+0xb0], R0 ;  /* 0x0000b000400075a7 */ /* 0x00232400080011ff */
[----:B----4-:R-:W-:Y:S05]  /*9ba0*/  @!P0 NANOSLEEP.SYNCS 0x989680 ;  /* 0x009896800000895d */ /* 0x010fea0003900000 */
[----:B------:R-:W4:Y:S02]  /*9bb0*/  @!P0 SYNCS.PHASECHK.TRANS64 P0, [R64+URZ+0xb0], R0 ;  /* 0x0000b000400085a7 */ /* 0x000f2400080010ff */
[----:B----4-:R-:W-:Y:S05]  /*9bc0*/  @!P0 BRA `(.L_x_103) ;  /* 0xfffffffc00f08947 */ /* 0x010fea000383ffff */
[----:B------:R-:W-:Y:S05]  /*9bd0*/  BRA `(.L_x_102) ;  /* 0xffffffc000ac7947 */ /* 0x000fea000383ffff */
.L_x_112:
[----:B--2---:R2:W4:Y:S02]  /*9be0*/  SYNCS.PHASECHK.TRANS64.TRYWAIT P0, [R2+URZ+0x40], R0 ;  /* 0x00004000020075a7 */ /* 0x00452400080011ff */
[----:B----4-:R-:W-:Y:S05]  /*9bf0*/  @!P0 NANOSLEEP.SYNCS 0x989680 ;  /* 0x009896800000895d */ /* 0x010fea0003900000 */
[----:B------:R-:W4:Y:S02]  /*9c00*/  @!P0 SYNCS.PHASECHK.TRANS64 P0, [R2+URZ+0x40], R0 ;  /* 0x00004000020085a7 */ /* 0x000f2400080010ff */
[----:B----4-:R-:W-:Y:S05]  /*9c10*/  @!P0 BRA `(.L_x_112) ;  /* 0xfffffffc00f08947 */ /* 0x010fea000383ffff */
[----:B------:R-:W-:Y:S05]  /*9c20*/  BRA `(.L_x_111) ;  /* 0xffffffcc00887947 */ /* 0x000fea000383ffff */
.L_x_120:
[----:B--2---:R2:W4:Y:S02]  /*9c30*/  SYNCS.PHASECHK.TRANS64.TRYWAIT P0, [R0+URZ+0x40], R6 ;  /* 0x00004006000075a7 */ /* 0x00452400080011ff */
[----:B----4-:R-:W-:Y:S05]  /*9c40*/  @!P0 NANOSLEEP.SYNCS 0x989680 ;  /* 0x009896800000895d */ /* 0x010fea0003900000 */
[----:B------:R-:W4:Y:S02]  /*9c50*/  @!P0 SYNCS.PHASECHK.TRANS64 P0, [R0+URZ+0x40], R6 ;  /* 0x00004006000085a7 */ /* 0x000f2400080010ff */
[----:B----4-:R-:W-:Y:S05]  /*9c60*/  @!P0 BRA `(.L_x_120) ;  /* 0xfffffffc00f08947 */ /* 0x010fea000383ffff */
[----:B------:R-:W-:Y:S05]  /*9c70*/  BRA `(.L_x_119) ;  /* 0xffffffd800887947 */ /* 0x000fea000383ffff */
.L_x_128:
[----:B--2---:R2:W4:Y:S02]  /*9c80*/  SYNCS.PHASECHK.TRANS64.TRYWAIT P0, [R0+URZ+0x40], R5 ;  /* 0x00004005000075a7 */ /* 0x00452400080011ff */
[----:B----4-:R-:W-:Y:S05]  /*9c90*/  @!P0 NANOSLEEP.SYNCS 0x989680 ;  /* 0x009896800000895d */ /* 0x010fea0003900000 */
[----:B------:R-:W4:Y:S02]  /*9ca0*/  @!P0 SYNCS.PHASECHK.TRANS64 P0, [R0+URZ+0x40], R5 ;  /* 0x00004005000085a7 */ /* 0x000f2400080010ff */
[----:B----4-:R-:W-:Y:S05]  /*9cb0*/  @!P0 BRA `(.L_x_128) ;  /* 0xfffffffc00f08947 */ /* 0x010fea000383ffff */
[----:B------:R-:W-:Y:S05]  /*9cc0*/  BRA `(.L_x_127) ;  /* 0xffffffe400887947 */ /* 0x000fea000383ffff */
        .weak           $__internal_0_$__cuda_sm10x_tcgen05_guardrail_trap_col_being_dealloced_not_returned_by_alloc
        .type           $__internal_0_$__cuda_sm10x_tcgen05_guardrail_trap_col_being_dealloced_not_returned_by_alloc,@function
        .size           $__internal_0_$__cuda_sm10x_tcgen05_guardrail_trap_col_being_dealloced_not_returned_by_alloc,($__internal_1_$__cuda_sm10x_tcgen05_guardrail_trap_phase_invalid_during_alloc - $__internal_0_$__cuda_sm10x_tcgen05_guardrail_trap_col_being_dealloced_not_returned_by_alloc)
$__internal_0_$__cuda_sm10x_tcgen05_guardrail_trap_col_being_dealloced_not_returned_by_alloc:
[----:B------:R-:W-:Y:S05]  /*9cd0*/  BPT.TRAP 0x1 ;  /* 0x000000040000795c */ /* 0x000fea0000300000 */
[----:B------:R-:W-:-:S04]  /*9ce0*/  HFMA2 R3, -RZ, RZ, 0, 0 ;  /* 0x00000000ff037431 */ /* 0x000fc800000001ff */
[----:B------:R-:W-:Y:S05]  /*9cf0*/  RET.REL.NODEC R2 `(_ZN7cutlass13device_kernelINS_4gemm6kernel13GemmUniversalIN4cute5tupleIJiiiiEEENS1_10collective13CollectiveMmaINS1_35MainloopSm100TmaUmmaWarpSpecializedILi4ELi2ELi4ENS5_IJNS4_1CILi1EEENSA_ILi8EEESB_EEEEENS5_IJNSA_ILi128EEESF_NSA_ILi64EEEEEENS_6half_tENS5_IJSB_llEEESI_NS5_IJlSB_lEEENS4_8TiledMMAINS4_8MMA_AtomIJNS4_20SM100_MMA_F16BF16_SSISI_SI_fLi128ELi128ELNS4_4UMMA5MajorE1ELSP_0ELNSO_7ScaleInE0ELSQ_0EEEEEENS4_6LayoutINS5_IJSB_SB_SB_EEENS5_IJNSA_ILi0EEESV_SV_EEEEENS5_IJNS4_10UnderscoreESY_SY_EEEEENS4_23SM90_TMA_LOAD_MULTICASTENS4_14ComposedLayoutINS4_7SwizzleILi3ELi4ELi3EEENS4_18smem_ptr_flag_bitsILi16EEENST_INS5_IJSG_SC_EEENS5_IJSB_SG_EEEEEEEvNS4_8identityENS4_13SM90_TMA_LOADENS12_IS14_S16_NST_INS5_IJSC_SG_EEENS5_IJSG_SB_EEEEEEEvS1B_EENS_8epilogue10collective18CollectiveEpilogueINS1I_23Sm100TmaWarpSpecializedILi4ELi2ELi32ELb1ELb0EEEJSH_NS5_IJNST_ISF_SB_EENST_INSA_ILi32EEESB_EEEEESI_SK_SI_SK_NS1I_6fusion15FusionCallbacksIS1M_NS1R_17LinearCombinationISI_fSI_fLNS_15FloatRoundStyleE2EEESH_S1Q_JEEENS4_5SM1004TMEM4LOAD26SM100_TMEM_LOAD_32dp32b32xES1C_NS12_INS13_ILi2ELi4ELi3EEES16_NST_INS5_IJSC_S1O_EEENS5_IJS1O_SB_EEEEEEENS4_39AutoVectorizingCopyWithAssumedAlignmentILi128EEENS4_14SM90_TMA_STOREES25_S27_S27_EEEvvEEEEvNT_6ParamsE) ;  /* 0xffffff6002c07950 */ /* 0x000fea0003c3ffff */
        .weak           $__internal_1_$__cuda_sm10x_tcgen05_guardrail_trap_phase_invalid_during_alloc
        .type           $__internal_1_$__cuda_sm10x_tcgen05_guardrail_trap_phase_invalid_during_alloc,@function
        .size           $__internal_1_$__cuda_sm10x_tcgen05_guardrail_trap_phase_invalid_during_alloc,($__internal_2_$__cuda_sm10x_tcgen05_guardrail_trap_unallocated_columns_being_dealloced - $__internal_1_$__cuda_sm10x_tcgen05_guardrail_trap_phase_invalid_during_alloc)
$__internal_1_$__cuda_sm10x_tcgen05_guardrail_trap_phase_invalid_during_alloc:
[----:B------:R-:W-:Y:S05]  /*9d00*/  BPT.TRAP 0x1 ;  /* 0x000000040000795c */ /* 0x000fea0000300000 */
[----:B------:R-:W-:-:S04]  /*9d10*/  MOV R3, 0x0 ;  /* 0x0000000000037802 */ /* 0x000fc80000000f00 */
[----:B------:R-:W-:Y:S05]  /*9d20*/  RET.REL.NODEC R2 `(_ZN7cutlass13device_kernelINS_4gemm6kernel13GemmUniversalIN4cute5tupleIJiiiiEEENS1_10collective13CollectiveMmaINS1_35MainloopSm100TmaUmmaWarpSpecializedILi4ELi2ELi4ENS5_IJNS4_1CILi1EEENSA_ILi8EEESB_EEEEENS5_IJNSA_ILi128EEESF_NSA_ILi64EEEEEENS_6half_tENS5_IJSB_llEEESI_NS5_IJlSB_lEEENS4_8TiledMMAINS4_8MMA_AtomIJNS4_20SM100_MMA_F16BF16_SSISI_SI_fLi128ELi128ELNS4_4UMMA5MajorE1ELSP_0ELNSO_7ScaleInE0ELSQ_0EEEEEENS4_6LayoutINS5_IJSB_SB_SB_EEENS5_IJNSA_ILi0EEESV_SV_EEEEENS5_IJNS4_10UnderscoreESY_SY_EEEEENS4_23SM90_TMA_LOAD_MULTICASTENS4_14ComposedLayoutINS4_7SwizzleILi3ELi4ELi3EEENS4_18smem_ptr_flag_bitsILi16EEENST_INS5_IJSG_SC_EEENS5_IJSB_SG_EEEEEEEvNS4_8identityENS4_13SM90_TMA_LOADENS12_IS14_S16_NST_INS5_IJSC_SG_EEENS5_IJSG_SB_EEEEEEEvS1B_EENS_8epilogue10collective18CollectiveEpilogueINS1I_23Sm100TmaWarpSpecializedILi4ELi2ELi32ELb1ELb0EEEJSH_NS5_IJNST_ISF_SB_EENST_INSA_ILi32EEESB_EEEEESI_SK_SI_SK_NS1I_6fusion15FusionCallbacksIS1M_NS1R_17LinearCombinationISI_fSI_fLNS_15FloatRoundStyleE2EEESH_S1Q_JEEENS4_5SM1004TMEM4LOAD26SM100_TMEM_LOAD_32dp32b32xES1C_NS12_INS13_ILi2ELi4ELi3EEES16_NST_INS5_IJSC_S1O_EEENS5_IJS1O_SB_EEEEEEENS4_39AutoVectorizingCopyWithAssumedAlignmentILi128EEENS4_14SM90_TMA_STOREES25_S27_S27_EEEvvEEEEvNT_6ParamsE) ;  /* 0xffffff6002b47950 */ /* 0x000fea0003c3ffff */
        .weak           $__internal_2_$__cuda_sm10x_tcgen05_guardrail_trap_unallocated_columns_being_dealloced
        .type           $__internal_2_$__cuda_sm10x_tcgen05_guardrail_trap_unallocated_columns_being_dealloced,@function
        .size           $__internal_2_$__cuda_sm10x_tcgen05_guardrail_trap_unallocated_columns_being_dealloced,(.L_x_183 - $__internal_2_$__cuda_sm10x_tcgen05_guardrail_trap_unallocated_columns_being_dealloced)
$__internal_2_$__cuda_sm10x_tcgen05_guardrail_trap_unallocated_columns_being_dealloced:
[----:B------:R-:W-:Y:S05]  /*9d30*/  BPT.TRAP 0x1 ;  /* 0x000000040000795c */ /* 0x000fea0000300000 */
[----:B------:R-:W-:-:S04]  /*9d40*/  HFMA2 R3, -RZ, RZ, 0, 0 ;  /* 0x00000000ff037431 */ /* 0x000fc800000001ff */
[----:B------:R-:W-:Y:S05]  /*9d50*/  RET.REL.NODEC R2 `(_ZN7cutlass13device_kernelINS_4gemm6kernel13GemmUniversalIN4cute5tupleIJiiiiEEENS1_10collective13CollectiveMmaINS1_35MainloopSm100TmaUmmaWarpSpecializedILi4ELi2ELi4ENS5_IJNS4_1CILi1EEENSA_ILi8EEESB_EEEEENS5_IJNSA_ILi128EEESF_NSA_ILi64EEEEEENS_6half_tENS5_IJSB_llEEESI_NS5_IJlSB_lEEENS4_8TiledMMAINS4_8MMA_AtomIJNS4_20SM100_MMA_F16BF16_SSISI_SI_fLi128ELi128ELNS4_4UMMA5MajorE1ELSP_0ELNSO_7ScaleInE0ELSQ_0EEEEEENS4_6LayoutINS5_IJSB_SB_SB_EEENS5_IJNSA_ILi0EEESV_SV_EEEEENS5_IJNS4_10UnderscoreESY_SY_EEEEENS4_23SM90_TMA_LOAD_MULTICASTENS4_14ComposedLayoutINS4_7SwizzleILi3ELi4ELi3EEENS4_18smem_ptr_flag_bitsILi16EEENST_INS5_IJSG_SC_EEENS5_IJSB_SG_EEEEEEEvNS4_8identityENS4_13SM90_TMA_LOADENS12_IS14_S16_NST_INS5_IJSC_SG_EEENS5_IJSG_SB_EEEEEEEvS1B_EENS_8epilogue10collective18CollectiveEpilogueINS1I_23Sm100TmaWarpSpecializedILi4ELi2ELi32ELb1ELb0EEEJSH_NS5_IJNST_ISF_SB_EENST_INSA_ILi32EEESB_EEEEESI_SK_SI_SK_NS1I_6fusion15FusionCallbacksIS1M_NS1R_17LinearCombinationISI_fSI_fLNS_15FloatRoundStyleE2EEESH_S1Q_JEEENS4_5SM1004TMEM4LOAD26SM100_TMEM_LOAD_32dp32b32xES1C_NS12_INS13_ILi2ELi4ELi3EEES16_NST_INS5_IJSC_S1O_EEENS5_IJS1O_SB_EEEEEEENS4_39AutoVectorizingCopyWithAssumedAlignmentILi128EEENS4_14SM90_TMA_STOREES25_S27_S27_EEEvvEEEEvNT_6ParamsE) ;  /* 0xffffff6002a87950 */ /* 0x000fea0003c3ffff */
.L_x_182:
[----:B------:R-:W-:-:S00]  /*9d60*/  BRA `(.L_x_182) ;  /* 0xfffffffc00fc7947 */ /* 0x000fc0000383ffff */
[----:B------:R-:W-:-:S00]  /*9d70*/  NOP ;  /* 0x0000000000007918 */ /* 0x000fc00000000000 */
        /* <DEDUP_REMOVED lines=8> */
.L_x_183:


//--------------------- .nv.global.init           --------------------------
	.section	.nv.global.init,"aw",@progbits
.nv.global.init:
	.type		$str$27,@object
	.size		$str$27,($str$28 - $str$27)
$str$27:
        /*0000*/ 	.byte	0x28, 0x61, 0x64, 0x64, 0x72, 0x65, 0x73, 0x73, 0x20, 0x26, 0x20, 0x6d, 0x61, 0x73, 0x6b, 0x29
        /*0010*/ 	.byte	0x20, 0x3d, 0x3d, 0x20, 0x30, 0x00
	.type		$str$28,@object
	.size		$str$28,($str$26 - $str$28)
$str$28:
        /*0016*/ 	.byte	0x2f, 0x74, 0x6d, 0x70, 0x2f, 0x63, 0x75, 0x74, 0x6c, 0x61, 0x73, 0x73, 0x5f, 0x73, 0x77, 0x65
        /*0026*/ 	.byte	0x65, 0x70, 0x5f, 0x73, 0x72, 0x63, 0x2f, 0x69, 0x6e, 0x63, 0x6c, 0x75, 0x64, 0x65, 0x2f, 0x63
        /*0036*/ 	.byte	0x75, 0x74, 0x65, 0x2f, 0x70, 0x6f, 0x69, 0x6e, 0x74, 0x65, 0x72, 0x5f, 0x66, 0x6c, 0x61, 0x67
        /*0046*/ 	.byte	0x67, 0x65, 0x64, 0x2e, 0x68, 0x70, 0x70, 0x00
	.type		$str$26,@object
	.size		$str$26,($str$25 - $str$26)
$str$26:
        /*004e*/ 	.byte	0x2f, 0x74, 0x6d, 0x70, 0x2f, 0x63, 0x75, 0x74, 0x6c, 0x61, 0x73, 0x73, 0x5f, 0x73, 0x77, 0x65
        /*005e*/ 	.byte	0x65, 0x70, 0x5f, 0x73, 0x72, 0x63, 0x2f, 0x69, 0x6e, 0x63, 0x6c, 0x75, 0x64, 0x65, 0x2f, 0x63
        /*006e*/ 	.byte	0x75, 0x74, 0x65, 0x2f, 0x61, 0x74, 0x6f, 0x6d, 0x2f, 0x63, 0x6f, 0x70, 0x79, 0x5f, 0x74, 0x72
        /*007e*/ 	.byte	0x61, 0x69, 0x74, 0x73, 0x5f, 0x73, 0x6d, 0x31, 0x30, 0x30, 0x2e, 0x68, 0x70, 0x70, 0x00
	.type		$str$25,@object
	.size		$str$25,(__unnamed_1 - $str$25)
$str$25:
        /*008d*/ 	.byte	0x28, 0x28, 0x75, 0x69, 0x6e, 0x74, 0x33, 0x32, 0x5f, 0x74, 0x28, 0x74, 0x68, 0x72, 0x65, 0x61
        /*009d*/ 	.byte	0x64, 0x49, 0x64, 0x78, 0x2e, 0x78, 0x29, 0x20, 0x2f, 0x20, 0x33, 0x32, 0x29, 0x20, 0x25, 0x20
        /*00ad*/ 	.byte	0x34, 0x29, 0x20, 0x3d, 0x3d, 0x20, 0x28, 0x28, 0x28, 0x74, 0x6d, 0x65, 0x6d, 0x5f, 0x61, 0x64
        /*00bd*/ 	.byte	0x64, 0x72, 0x20, 0x3e, 0x3e, 0x20, 0x31, 0x36, 0x29, 0x20, 0x2f, 0x20, 0x33, 0x32, 0x29, 0x20
        /*00cd*/ 	.byte	0x25, 0x20, 0x34, 0x29, 0x00
	.type		__unnamed_1,@object
	.size		__unnamed_1,(__unnamed_2 - __unnamed_1)
__unnamed_1:
        /*00d2*/ 	.byte	0x61, 0x75, 0x74, 0x6f, 0x20, 0x63, 0x75, 0x74, 0x65, 0x3a, 0x3a, 0x61, 0x73, 0x5f, 0x70, 0x6f
        /* <DEDUP_REMOVED lines=24> */
        /*0262*/ 	.byte	0x3e, 0x3e, 0x3e, 0x3e, 0x5d, 0x00
	.type		__unnamed_2,@object
	.size		__unnamed_2,(.L_2 - __unnamed_2)
__unnamed_2:
        /* <DEDUP_REMOVED lines=42> */
        /*0508*/ 	.byte	0x3e, 0x3e, 0x5d, 0x00
.L_2:


//--------------------- .nv.shared._ZN7cutlass13device_kernelINS_4gemm6kernel13GemmUniversalIN4cute5tupleIJiiiiEEENS1_10collective13CollectiveMmaINS1_35MainloopSm100TmaUmmaWarpSpecializedILi4ELi2ELi4ENS5_IJNS4_1CILi1EEENSA_ILi8EEESB_EEEEENS5_IJNSA_ILi128EEESF_NSA_ILi64EEEEEENS_6half_tENS5_IJSB_llEEESI_NS5_IJlSB_lEEENS4_8TiledMMAINS4_8MMA_AtomIJNS4_20SM100_MMA_F16BF16_SSISI_SI_fLi128ELi128ELNS4_4UMMA5MajorE1ELSP_0ELNSO_7ScaleInE0ELSQ_0EEEEEENS4_6LayoutINS5_IJSB_SB_SB_EEENS5_IJNSA_ILi0EEESV_SV_EEEEENS5_IJNS4_10UnderscoreESY_SY_EEEEENS4_23SM90_TMA_LOAD_MULTICASTENS4_14ComposedLayoutINS4_7SwizzleILi3ELi4ELi3EEENS4_18smem_ptr_flag_bitsILi16EEENST_INS5_IJSG_SC_EEENS5_IJSB_SG_EEEEEEEvNS4_8identityENS4_13SM90_TMA_LOADENS12_IS14_S16_NST_INS5_IJSC_SG_EEENS5_IJSG_SB_EEEEEEEvS1B_EENS_8epilogue10collective18CollectiveEpilogueINS1I_23Sm100TmaWarpSpecializedILi4ELi2ELi32ELb1ELb0EEEJSH_NS5_IJNST_ISF_SB_EENST_INSA_ILi32EEESB_EEEEESI_SK_SI_SK_NS1I_6fusion15FusionCallbacksIS1M_NS1R_17LinearCombinationISI_fSI_fLNS_15FloatRoundStyleE2EEESH_S1Q_JEEENS4_5SM1004TMEM4LOAD26SM100_TMEM_LOAD_32dp32b32xES1C_NS12_INS13_ILi2ELi4ELi3EEES16_NST_INS5_IJSC_S1O_EEENS5_IJS1O_SB_EEEEEEENS4_39AutoVectorizingCopyWithAssumedAlignmentILi128EEENS4_14SM90_TMA_STOREES25_S27_S27_EEEvvEEEEvNT_6ParamsE --------------------------
	.section	.nv.shared._ZN7cutlass13device_kernelINS_4gemm6kernel13GemmUniversalIN4cute5tupleIJiiiiEEENS1_10collective13CollectiveMmaINS1_35MainloopSm100TmaUmmaWarpSpecializedILi4ELi2ELi4ENS5_IJNS4_1CILi1EEENSA_ILi8EEESB_EEEEENS5_IJNSA_ILi128EEESF_NSA_ILi64EEEEEENS_6half_tENS5_IJSB_llEEESI_NS5_IJlSB_lEEENS4_8TiledMMAINS4_8MMA_AtomIJNS4_20SM100_MMA_F16BF16_SSISI_SI_fLi128ELi128ELNS4_4UMMA5MajorE1ELSP_0ELNSO_7ScaleInE0ELSQ_0EEEEEENS4_6LayoutINS5_IJSB_SB_SB_EEENS5_IJNSA_ILi0EEESV_SV_EEEEENS5_IJNS4_10UnderscoreESY_SY_EEEEENS4_23SM90_TMA_LOAD_MULTICASTENS4_14ComposedLayoutINS4_7SwizzleILi3ELi4ELi3EEENS4_18smem_ptr_flag_bitsILi16EEENST_INS5_IJSG_SC_EEENS5_IJSB_SG_EEEEEEEvNS4_8identityENS4_13SM90_TMA_LOADENS12_IS14_S16_NST_INS5_IJSC_SG_EEENS5_IJSG_SB_EEEEEEEvS1B_EENS_8epilogue10collective18CollectiveEpilogueINS1I_23Sm100TmaWarpSpecializedILi4ELi2ELi32ELb1ELb0EEEJSH_NS5_IJNST_ISF_SB_EENST_INSA_ILi32EEESB_EEEEESI_SK_SI_SK_NS1I_6fusion15FusionCallbacksIS1M_NS1R_17LinearCombinationISI_fSI_fLNS_15FloatRoundStyleE2EEESH_S1Q_JEEENS4_5SM1004TMEM4LOAD26SM100_TMEM_LOAD_32dp32b32xES1C_NS12_INS13_ILi2ELi4ELi3EEES16_NST_INS5_IJSC_S1O_EEENS5_IJS1O_SB_EEEEEEENS4_39AutoVectorizingCopyWithAssumedAlignmentILi128EEENS4_14SM90_TMA_STOREES25_S27_S27_EEEvvEEEEvNT_6ParamsE,"aw",@nobits
	.sectionflags	@""
	.align	16
	.zero		1024


//--------------------- .nv.shared.reserved.0     --------------------------
	.section	.nv.shared.reserved.0,"aw",@nobits
	.weak		__nv_reservedSMEM_offset_0_alias
	.size		__nv_reservedSMEM_offset_0_alias, 0, 64
	.other		__nv_reservedSMEM_offset_0_alias,@"STO_CUDA_RESERVED_SHARED STV_DEFAULT"
__nv_reservedSMEM_offset_0_alias:
	.zero		0
.nv.shared.reserved.0:
	.zero		64
	.weak		__nv_reservedSMEM_tcgen05_partition
	.type		__nv_reservedSMEM_tcgen05_partition,@object
	.size		__nv_reservedSMEM_tcgen05_partition,(.L_0 - __nv_reservedSMEM_tcgen05_partition)
__nv_reservedSMEM_tcgen05_partition:
	.zero		32
.L_0:


//--------------------- .nv.global                --------------------------
	.section	.nv.global,"aw",@nobits
.nv.global:
	.type		_ZN40_INTERNAL_b7f5ee50_4_k_cu_46e1980e_392114cute1_E,@object
	.size		_ZN40_INTERNAL_b7f5ee50_4_k_cu_46e1980e_392114cute1_E,(_ZN40_INTERNAL_b7f5ee50_4_k_cu_46e1980e_392114cuda3std3__45__cpo6cbeginE - _ZN40_INTERNAL_b7f5ee50_4_k_cu_46e1980e_392114cute1_E)
_ZN40_INTERNAL_b7f5ee50_4_k_cu_46e1980e_392114cute1_E:
	.zero		1
	.type		_ZN40_INTERNAL_b7f5ee50_4_k_cu_46e1980e_392114cuda3std3__45__cpo6cbeginE,@object
	.size		_ZN40_INTERNAL_b7f5ee50_4_k_cu_46e1980e_392114cuda3std3__45__cpo6cbeginE,(_ZN40_INTERNAL_b7f5ee50_4_k_cu_46e1980e_392114cuda3std3__48in_placeE - _ZN40_INTERNAL_b7f5ee50_4_k_cu_46e1980e_392114cuda3std3__45__cpo6cbeginE)
_ZN40_INTERNAL_b7f5ee50_4_k_cu_46e1980e_392114cuda3std3__45__cpo6cbeginE:
	.zero		1
	.type		_ZN40_INTERNAL_b7f5ee50_4_k_cu_46e1980e_392114cuda3std3__48in_placeE,@object
	.size		_ZN40_INTERNAL_b7f5ee50_4_k_cu_46e1980e_392114cuda3std3__48in_placeE,(_ZN40_INTERNAL_b7f5ee50_4_k_cu_46e1980e_392114cuda3std6ranges3__45__cpo9iter_moveE - _ZN40_INTERNAL_b7f5ee50_4_k_cu_46e1980e_392114cuda3std3__48in_placeE)
_ZN40_INTERNAL_b7f5ee50_4_k_cu_46e1980e_392114cuda3std3__48in_placeE:
	.zero		1
	.type		_ZN40_INTERNAL_b7f5ee50_4_k_cu_46e1980e_392114cuda3std6ranges3__45__cpo9iter_moveE,@object
	.size		_ZN40_INTERNAL_b7f5ee50_4_k_cu_46e1980e_392114cuda3std6ranges3__45__cpo9iter_moveE,(_ZN40_INTERNAL_b7f5ee50_4_k_cu_46e1980e_392114cuda3std3__45__cpo5beginE - _ZN40_INTERNAL_b7f5ee50_4_k_cu_46e1980e_392114cuda3std6ranges3__45__cpo9iter_moveE)
_ZN40_INTERNAL_b7f5ee50_4_k_cu_46e1980e_392114cuda3std6ranges3__45__cpo9iter_moveE:
	.zero		1
	.type		_ZN40_INTERNAL_b7f5ee50_4_k_cu_46e1980e_392114cuda3std3__45__cpo5beginE,@object
	.size		_ZN40_INTERNAL_b7f5ee50_4_k_cu_46e1980e_392114cuda3std3__45__cpo5beginE,(_ZN40_INTERNAL_b7f5ee50_4_k_cu_46e1980e_392114cuda3std3__442_GLOBAL__N__b7f5ee50_4_k_cu_46e1980e_392116ignoreE - _ZN40_INTERNAL_b7f5ee50_4_k_cu_46e1980e_392114cuda3std3__45__cpo5beginE)
_ZN40_INTERNAL_b7f5ee50_4_k_cu_46e1980e_392114cuda3std3__45__cpo5beginE:
	.zero		1
	.type		_ZN40_INTERNAL_b7f5ee50_4_k_cu_46e1980e_392114cuda3std3__442_GLOBAL__N__b7f5ee50_4_k_cu_46e1980e_392116ignoreE,@object
	.size		_ZN40_INTERNAL_b7f5ee50_4_k_cu_46e1980e_392114cuda3std3__442_GLOBAL__N__b7f5ee50_4_k_cu_46e1980e_392116ignoreE,(_ZN40_INTERNAL_b7f5ee50_4_k_cu_46e1980e_392114cute7productE - _ZN40_INTERNAL_b7f5ee50_4_k_cu_46e1980e_392114cuda3std3__442_GLOBAL__N__b7f5ee50_4_k_cu_46e1980e_392116ignoreE)
_ZN40_INTERNAL_b7f5ee50_4_k_cu_46e1980e_392114cuda3std3__442_GLOBAL__N__b7f5ee50_4_k_cu_46e1980e_392116ignoreE:
	.zero		1
	.type		_ZN40_INTERNAL_b7f5ee50_4_k_cu_46e1980e_392114cute7productE,@object
	.size		_ZN40_INTERNAL_b7f5ee50_4_k_cu_46e1980e_392114cute7productE,(_ZN40_INTERNAL_b7f5ee50_4_k_cu_46e1980e_392114cuda3std3__45__cpo3endE - _ZN40_INTERNAL_b7f5ee50_4_k_cu_46e1980e_392114cute7productE)
_ZN40_INTERNAL_b7f5ee50_4_k_cu_46e1980e_392114cute7productE:
	.zero		1
	.type		_ZN40_INTERNAL_b7f5ee50_4_k_cu_46e1980e_392114cuda3std3__45__cpo3endE,@object
	.size		_ZN40_INTERNAL_b7f5ee50_4_k_cu_46e1980e_392114cuda3std3__45__cpo3endE,(_ZN40_INTERNAL_b7f5ee50_4_k_cu_46e1980e_392114cuda3std3__419piecewise_constructE - _ZN40_INTERNAL_b7f5ee50_4_k_cu_46e1980e_392114cuda3std3__45__cpo3endE)
_ZN40_INTERNAL_b7f5ee50_4_k_cu_46e1980e_392114cuda3std3__45__cpo3endE:
	.zero		1
	.type		_ZN40_INTERNAL_b7f5ee50_4_k_cu_46e1980e_392114cuda3std3__419piecewise_constructE,@object
	.size		_ZN40_INTERNAL_b7f5ee50_4_k_cu_46e1980e_392114cuda3std3__419piecewise_constructE,(_ZN40_INTERNAL_b7f5ee50_4_k_cu_46e1980e_392114cuda3std3__45__cpo4cendE - _ZN40_INTERNAL_b7f5ee50_4_k_cu_46e1980e_392114cuda3std3__419piecewise_constructE)
_ZN40_INTERNAL_b7f5ee50_4_k_cu_46e1980e_392114cuda3std3__419piecewise_constructE:
	.zero		1
	.type		_ZN40_INTERNAL_b7f5ee50_4_k_cu_46e1980e_392114cuda3std3__45__cpo4cendE,@object
	.size		_ZN40_INTERNAL_b7f5ee50_4_k_cu_46e1980e_392114cuda3std3__45__cpo4cendE,(_ZN40_INTERNAL_b7f5ee50_4_k_cu_46e1980e_392114cuda3std6ranges3__45__cpo4swapE - _ZN40_INTERNAL_b7f5ee50_4_k_cu_46e1980e_392114cuda3std3__45__cpo4cendE)
_ZN40_INTERNAL_b7f5ee50_4_k_cu_46e1980e_392114cuda3std3__45__cpo4cendE:
	.zero		1
	.type		_ZN40_INTERNAL_b7f5ee50_4_k_cu_46e1980e_392114cuda3std6ranges3__45__cpo4swapE,@object
	.size		_ZN40_INTERNAL_b7f5ee50_4_k_cu_46e1980e_392114cuda3std6ranges3__45__cpo4swapE,(.L_10 - _ZN40_INTERNAL_b7f5ee50_4_k_cu_46e1980e_392114cuda3std6ranges3__45__cpo4swapE)
_ZN40_INTERNAL_b7f5ee50_4_k_cu_46e1980e_392114cuda3std6ranges3__45__cpo4swapE:
	.zero		1
.L_10:


//--------------------- .nv.constant0._ZN7cutlass13device_kernelINS_4gemm6kernel13GemmUniversalIN4cute5tupleIJiiiiEEENS1_10collective13CollectiveMmaINS1_35MainloopSm100TmaUmmaWarpSpecializedILi4ELi2ELi4ENS5_IJNS4_1CILi1EEENSA_ILi8EEESB_EEEEENS5_IJNSA_ILi128EEESF_NSA_ILi64EEEEEENS_6half_tENS5_IJSB_llEEESI_NS5_IJlSB_lEEENS4_8TiledMMAINS4_8MMA_AtomIJNS4_20SM100_MMA_F16BF16_SSISI_SI_fLi128ELi128ELNS4_4UMMA5MajorE1ELSP_0ELNSO_7ScaleInE0ELSQ_0EEEEEENS4_6LayoutINS5_IJSB_SB_SB_EEENS5_IJNSA_ILi0EEESV_SV_EEEEENS5_IJNS4_10UnderscoreESY_SY_EEEEENS4_23SM90_TMA_LOAD_MULTICASTENS4_14ComposedLayoutINS4_7SwizzleILi3ELi4ELi3EEENS4_18smem_ptr_flag_bitsILi16EEENST_INS5_IJSG_SC_EEENS5_IJSB_SG_EEEEEEEvNS4_8identityENS4_13SM90_TMA_LOADENS12_IS14_S16_NST_INS5_IJSC_SG_EEENS5_IJSG_SB_EEEEEEEvS1B_EENS_8epilogue10collective18CollectiveEpilogueINS1I_23Sm100TmaWarpSpecializedILi4ELi2ELi32ELb1ELb0EEEJSH_NS5_IJNST_ISF_SB_EENST_INSA_ILi32EEESB_EEEEESI_SK_SI_SK_NS1I_6fusion15FusionCallbacksIS1M_NS1R_17LinearCombinationISI_fSI_fLNS_15FloatRoundStyleE2EEESH_S1Q_JEEENS4_5SM1004TMEM4LOAD26SM100_TMEM_LOAD_32dp32b32xES1C_NS12_INS13_ILi2ELi4ELi3EEES16_NST_INS5_IJSC_S1O_EEENS5_IJS1O_SB_EEEEEEENS4_39AutoVectorizingCopyWithAssumedAlignmentILi128EEENS4_14SM90_TMA_STOREES25_S27_S27_EEEvvEEEEvNT_6ParamsE --------------------------
	.section	.nv.constant0._ZN7cutlass13device_kernelINS_4gemm6kernel13GemmUniversalIN4cute5tupleIJiiiiEEENS1_10collective13CollectiveMmaINS1_35MainloopSm100TmaUmmaWarpSpecializedILi4ELi2ELi4ENS5_IJNS4_1CILi1EEENSA_ILi8EEESB_EEEEENS5_IJNSA_ILi128EEESF_NSA_ILi64EEEEEENS_6half_tENS5_IJSB_llEEESI_NS5_IJlSB_lEEENS4_8TiledMMAINS4_8MMA_AtomIJNS4_20SM100_MMA_F16BF16_SSISI_SI_fLi128ELi128ELNS4_4UMMA5MajorE1ELSP_0ELNSO_7ScaleInE0ELSQ_0EEEEEENS4_6LayoutINS5_IJSB_SB_SB_EEENS5_IJNSA_ILi0EEESV_SV_EEEEENS5_IJNS4_10UnderscoreESY_SY_EEEEENS4_23SM90_TMA_LOAD_MULTICASTENS4_14ComposedLayoutINS4_7SwizzleILi3ELi4ELi3EEENS4_18smem_ptr_flag_bitsILi16EEENST_INS5_IJSG_SC_EEENS5_IJSB_SG_EEEEEEEvNS4_8identityENS4_13SM90_TMA_LOADENS12_IS14_S16_NST_INS5_IJSC_SG_EEENS5_IJSG_SB_EEEEEEEvS1B_EENS_8epilogue10collective18CollectiveEpilogueINS1I_23Sm100TmaWarpSpecializedILi4ELi2ELi32ELb1ELb0EEEJSH_NS5_IJNST_ISF_SB_EENST_INSA_ILi32EEESB_EEEEESI_SK_SI_SK_NS1I_6fusion15FusionCallbacksIS1M_NS1R_17LinearCombinationISI_fSI_fLNS_15FloatRoundStyleE2EEESH_S1Q_JEEENS4_5SM1004TMEM4LOAD26SM100_TMEM_LOAD_32dp32b32xES1C_NS12_INS13_ILi2ELi4ELi3EEES16_NST_INS5_IJSC_S1O_EEENS5_IJS1O_SB_EEEEEEENS4_39AutoVectorizingCopyWithAssumedAlignmentILi128EEENS4_14SM90_TMA_STOREES25_S27_S27_EEEvvEEEEvNT_6ParamsE,"a",@progbits
	.sectionflags	@""
	.align	4
.nv.constant0._ZN7cutlass13device_kernelINS_4gemm6kernel13GemmUniversalIN4cute5tupleIJiiiiEEENS1_10collective13CollectiveMmaINS1_35MainloopSm100TmaUmmaWarpSpecializedILi4ELi2ELi4ENS5_IJNS4_1CILi1EEENSA_ILi8EEESB_EEEEENS5_IJNSA_ILi128EEESF_NSA_ILi64EEEEEENS_6half_tENS5_IJSB_llEEESI_NS5_IJlSB_lEEENS4_8TiledMMAINS4_8MMA_AtomIJNS4_20SM100_MMA_F16BF16_SSISI_SI_fLi128ELi128ELNS4_4UMMA5MajorE1ELSP_0ELNSO_7ScaleInE0ELSQ_0EEEEEENS4_6LayoutINS5_IJSB_SB_SB_EEENS5_IJNSA_ILi0EEESV_SV_EEEEENS5_IJNS4_10UnderscoreESY_SY_EEEEENS4_23SM90_TMA_LOAD_MULTICASTENS4_14ComposedLayoutINS4_7SwizzleILi3ELi4ELi3EEENS4_18smem_ptr_flag_bitsILi16EEENST_INS5_IJSG_SC_EEENS5_IJSB_SG_EEEEEEEvNS4_8identityENS4_13SM90_TMA_LOADENS12_IS14_S16_NST_INS5_IJSC_SG_EEENS5_IJSG_SB_EEEEEEEvS1B_EENS_8epilogue10collective18CollectiveEpilogueINS1I_23Sm100TmaWarpSpecializedILi4ELi2ELi32ELb1ELb0EEEJSH_NS5_IJNST_ISF_SB_EENST_INSA_ILi32EEESB_EEEEESI_SK_SI_SK_NS1I_6fusion15FusionCallbacksIS1M_NS1R_17LinearCombinationISI_fSI_fLNS_15FloatRoundStyleE2EEESH_S1Q_JEEENS4_5SM1004TMEM4LOAD26SM100_TMEM_LOAD_32dp32b32xES1C_NS12_INS13_ILi2ELi4ELi3EEES16_NST_INS5_IJSC_S1O_EEENS5_IJS1O_SB_EEEEEEENS4_39AutoVectorizingCopyWithAssumedAlignmentILi128EEENS4_14SM90_TMA_STOREES25_S27_S27_EEEvvEEEEvNT_6ParamsE:
	.zero		2944


//--------------------- SYMBOLS --------------------------

	.type		.nv.reservedSmem.offset0,@object
	.size		.nv.reservedSmem.offset0,0x4
	.type		.nv.reservedSmem.cap,@object
	.size		.nv.reservedSmem.cap,0x4
	.type		__assertfail,@function
